	.target	sm_100a

	.elftype	@"ET_EXEC"


//--------------------- .note.nv.tkinfo           --------------------------
	.section	.note.nv.tkinfo,"",@"SHT_NOTE"
	.sectionflags	@"SHF_NOTE_NV_TKINFO"
	.tkinfo
        /*0018*/ 	.word	0x00000002
        /*0030*/ 	.string	""
        /*0030*/ 	.string	"ptxas"
        /*0030*/ 	.string	"Cuda compilation tools, release 13.0, V13.0.88"
        /*0030*/ 	.string	"Build cuda_13.0.r13.0/compiler.36424714_0"
        /*0030*/ 	.string	"-arch sm_100a -m 64 "



//--------------------- .note.nv.cuinfo           --------------------------
	.section	.note.nv.cuinfo,"",@"SHT_NOTE"
	.sectionflags	@"SHF_NOTE_NV_CUINFO"
        /*0018*/ 	.short	0x0002
        /*001a*/ 	.short	0x0064
        /*001c*/ 	.short	0x0082
	.zero		2


//--------------------- .nv.info                  --------------------------
	.section	.nv.info,"",@"SHT_CUDA_INFO"
	.align	4


	//----- nvinfo : EIATTR_REGCOUNT
	.align		4
        /*0000*/ 	.byte	0x04, 0x2f
        /*0002*/ 	.short	(.L_19 - .L_18)
	.align		4
.L_18:
        /*0004*/ 	.word	index@(_ZN7cutlass13device_kernelINS_4gemm6kernel13GemmUniversalIN4cute5tupleIJiiiiEEENS1_10collective13CollectiveMmaINS1_35MainloopSm100TmaUmmaWarpSpecializedILi3ELi2ELi4ENS5_IJNS4_1CILi1EEESB_SB_EEEEENS5_IJNSA_ILi64EEENSA_ILi128EEESE_EEENS_12float_e5m2_tENS5_IJlSB_lEEESH_SI_NS4_8TiledMMAINS4_8MMA_AtomIJNS4_10MMA_TraitsINS4_19SM100_MMA_F8F6F4_SSEJSH_SH_fSE_SF_NS4_17integral_constantINS4_4UMMA5MajorELSP_0EEESQ_NSN_INSO_7ScaleInELSR_0EEESS_EEEEEENS4_6LayoutISC_NS5_IJNSA_ILi0EEESW_SW_EEEEENS5_IJNS4_10UnderscoreESZ_SZ_EEEEENS4_13SM90_TMA_LOADENS4_14ComposedLayoutINS4_7SwizzleILi2ELi4ELi3EEENS4_18smem_ptr_flag_bitsILi8EEENSV_INS5_IJNSA_ILi8EEESE_EEENS5_IJSE_SB_EEEEEEEvNS4_8identityES12_S1C_vS1D_EENS_8epilogue10collective18CollectiveEpilogueINS1F_23Sm100TmaWarpSpecializedILi2ELi2ELi32ELb0ELb0EEEJSG_NS5_IJNSV_ISE_SB_EES1K_EEESH_SI_SH_SI_NS1F_6fusion15FusionCallbacksIS1J_NS1M_17LinearCombinationISH_fSH_fLNS_15FloatRoundStyleE2EEESG_S1L_JEEENS4_5SM1004TMEM4LOAD26SM100_TMEM_LOAD_16dp32b32xES12_S1C_NS4_39AutoVectorizingCopyWithAssumedAlignmentILi128EEENS4_14SM90_TMA_STOREES1C_S1X_S1X_EEEvvEEEEvNT_6ParamsE)
        /*0008*/ 	.word	0x00000080


	//----- nvinfo : EIATTR_FRAME_SIZE
	.align		4
.L_19:
        /*000c*/ 	.byte	0x04, 0x11
        /*000e*/ 	.short	(.L_21 - .L_20)
	.align		4
.L_20:
        /*0010*/ 	.word	index@($__internal_2_$__cuda_sm10x_tcgen05_guardrail_trap_unallocated_columns_being_dealloced)
        /*0014*/ 	.word	0x00000000


	//----- nvinfo : EIATTR_FRAME_SIZE
	.align		4
.L_21:
        /*0018*/ 	.byte	0x04, 0x11
        /*001a*/ 	.short	(.L_23 - .L_22)
	.align		4
.L_22:
        /*001c*/ 	.word	index@($__internal_1_$__cuda_sm10x_tcgen05_guardrail_trap_phase_invalid_during_alloc)
        /*0020*/ 	.word	0x00000000


	//----- nvinfo : EIATTR_FRAME_SIZE
	.align		4
.L_23:
        /*0024*/ 	.byte	0x04, 0x11
        /*0026*/ 	.short	(.L_25 - .L_24)
	.align		4
.L_24:
        /*0028*/ 	.word	index@($__internal_0_$__cuda_sm10x_tcgen05_guardrail_trap_col_being_dealloced_not_returned_by_alloc)
        /*002c*/ 	.word	0x00000000


	//----- nvinfo : EIATTR_FRAME_SIZE
	.align		4
.L_25:
        /*0030*/ 	.byte	0x04, 0x11
        /*0032*/ 	.short	(.L_27 - .L_26)
	.align		4
.L_26:
        /*0034*/ 	.word	index@(_ZN7cutlass13device_kernelINS_4gemm6kernel13GemmUniversalIN4cute5tupleIJiiiiEEENS1_10collective13CollectiveMmaINS1_35MainloopSm100TmaUmmaWarpSpecializedILi3ELi2ELi4ENS5_IJNS4_1CILi1EEESB_SB_EEEEENS5_IJNSA_ILi64EEENSA_ILi128EEESE_EEENS_12float_e5m2_tENS5_IJlSB_lEEESH_SI_NS4_8TiledMMAINS4_8MMA_AtomIJNS4_10MMA_TraitsINS4_19SM100_MMA_F8F6F4_SSEJSH_SH_fSE_SF_NS4_17integral_constantINS4_4UMMA5MajorELSP_0EEESQ_NSN_INSO_7ScaleInELSR_0EEESS_EEEEEENS4_6LayoutISC_NS5_IJNSA_ILi0EEESW_SW_EEEEENS5_IJNS4_10UnderscoreESZ_SZ_EEEEENS4_13SM90_TMA_LOADENS4_14ComposedLayoutINS4_7SwizzleILi2ELi4ELi3EEENS4_18smem_ptr_flag_bitsILi8EEENSV_INS5_IJNSA_ILi8EEESE_EEENS5_IJSE_SB_EEEEEEEvNS4_8identityES12_S1C_vS1D_EENS_8epilogue10collective18CollectiveEpilogueINS1F_23Sm100TmaWarpSpecializedILi2ELi2ELi32ELb0ELb0EEEJSG_NS5_IJNSV_ISE_SB_EES1K_EEESH_SI_SH_SI_NS1F_6fusion15FusionCallbacksIS1J_NS1M_17LinearCombinationISH_fSH_fLNS_15FloatRoundStyleE2EEESG_S1L_JEEENS4_5SM1004TMEM4LOAD26SM100_TMEM_LOAD_16dp32b32xES12_S1C_NS4_39AutoVectorizingCopyWithAssumedAlignmentILi128EEENS4_14SM90_TMA_STOREES1C_S1X_S1X_EEEvvEEEEvNT_6ParamsE)
        /*0038*/ 	.word	0x00000000


	//----- nvinfo : EIATTR_MIN_STACK_SIZE
	.align		4
.L_27:
        /*003c*/ 	.byte	0x04, 0x12
        /*003e*/ 	.short	(.L_29 - .L_28)
	.align		4
.L_28:
        /*0040*/ 	.word	index@(_ZN7cutlass13device_kernelINS_4gemm6kernel13GemmUniversalIN4cute5tupleIJiiiiEEENS1_10collective13CollectiveMmaINS1_35MainloopSm100TmaUmmaWarpSpecializedILi3ELi2ELi4ENS5_IJNS4_1CILi1EEESB_SB_EEEEENS5_IJNSA_ILi64EEENSA_ILi128EEESE_EEENS_12float_e5m2_tENS5_IJlSB_lEEESH_SI_NS4_8TiledMMAINS4_8MMA_AtomIJNS4_10MMA_TraitsINS4_19SM100_MMA_F8F6F4_SSEJSH_SH_fSE_SF_NS4_17integral_constantINS4_4UMMA5MajorELSP_0EEESQ_NSN_INSO_7ScaleInELSR_0EEESS_EEEEEENS4_6LayoutISC_NS5_IJNSA_ILi0EEESW_SW_EEEEENS5_IJNS4_10UnderscoreESZ_SZ_EEEEENS4_13SM90_TMA_LOADENS4_14ComposedLayoutINS4_7SwizzleILi2ELi4ELi3EEENS4_18smem_ptr_flag_bitsILi8EEENSV_INS5_IJNSA_ILi8EEESE_EEENS5_IJSE_SB_EEEEEEEvNS4_8identityES12_S1C_vS1D_EENS_8epilogue10collective18CollectiveEpilogueINS1F_23Sm100TmaWarpSpecializedILi2ELi2ELi32ELb0ELb0EEEJSG_NS5_IJNSV_ISE_SB_EES1K_EEESH_SI_SH_SI_NS1F_6fusion15FusionCallbacksIS1J_NS1M_17LinearCombinationISH_fSH_fLNS_15FloatRoundStyleE2EEESG_S1L_JEEENS4_5SM1004TMEM4LOAD26SM100_TMEM_LOAD_16dp32b32xES12_S1C_NS4_39AutoVectorizingCopyWithAssumedAlignmentILi128EEENS4_14SM90_TMA_STOREES1C_S1X_S1X_EEEvvEEEEvNT_6ParamsE)
        /*0044*/ 	.word	0x00000000
.L_29:


//--------------------- .nv.compat                --------------------------
	.section	.nv.compat,"",@"SHT_CUDA_COMPAT_INFO"
	.align	4
        /*0000*/ 	.byte	0x02, 0x09, 0x01, 0x00, 0x02, 0x02, 0x02, 0x00, 0x02, 0x05, 0x05, 0x00, 0x03, 0x07, 0x01, 0x01
        /*0010*/ 	.byte	0x02, 0x03, 0x01, 0x00, 0x02, 0x06, 0x01, 0x00, 0x04, 0x0b, 0x08, 0x00, 0x09, 0x00, 0x00, 0x00
        /*0020*/ 	.byte	0x00, 0x00, 0x00, 0x00


//--------------------- .nv.info._ZN7cutlass13device_kernelINS_4gemm6kernel13GemmUniversalIN4cute5tupleIJiiiiEEENS1_10collective13CollectiveMmaINS1_35MainloopSm100TmaUmmaWarpSpecializedILi3ELi2ELi4ENS5_IJNS4_1CILi1EEESB_SB_EEEEENS5_IJNSA_ILi64EEENSA_ILi128EEESE_EEENS_12float_e5m2_tENS5_IJlSB_lEEESH_SI_NS4_8TiledMMAINS4_8MMA_AtomIJNS4_10MMA_TraitsINS4_19SM100_MMA_F8F6F4_SSEJSH_SH_fSE_SF_NS4_17integral_constantINS4_4UMMA5MajorELSP_0EEESQ_NSN_INSO_7ScaleInELSR_0EEESS_EEEEEENS4_6LayoutISC_NS5_IJNSA_ILi0EEESW_SW_EEEEENS5_IJNS4_10UnderscoreESZ_SZ_EEEEENS4_13SM90_TMA_LOADENS4_14ComposedLayoutINS4_7SwizzleILi2ELi4ELi3EEENS4_18smem_ptr_flag_bitsILi8EEENSV_INS5_IJNSA_ILi8EEESE_EEENS5_IJSE_SB_EEEEEEEvNS4_8identityES12_S1C_vS1D_EENS_8epilogue10collective18CollectiveEpilogueINS1F_23Sm100TmaWarpSpecializedILi2ELi2ELi32ELb0ELb0EEEJSG_NS5_IJNSV_ISE_SB_EES1K_EEESH_SI_SH_SI_NS1F_6fusion15FusionCallbacksIS1J_NS1M_17LinearCombinationISH_fSH_fLNS_15FloatRoundStyleE2EEESG_S1L_JEEENS4_5SM1004TMEM4LOAD26SM100_TMEM_LOAD_16dp32b32xES12_S1C_NS4_39AutoVectorizingCopyWithAssumedAlignmentILi128EEENS4_14SM90_TMA_STOREES1C_S1X_S1X_EEEvvEEEEvNT_6ParamsE --------------------------
	.section	.nv.info._ZN7cutlass13device_kernelINS_4gemm6kernel13GemmUniversalIN4cute5tupleIJiiiiEEENS1_10collective13CollectiveMmaINS1_35MainloopSm100TmaUmmaWarpSpecializedILi3ELi2ELi4ENS5_IJNS4_1CILi1EEESB_SB_EEEEENS5_IJNSA_ILi64EEENSA_ILi128EEESE_EEENS_12float_e5m2_tENS5_IJlSB_lEEESH_SI_NS4_8TiledMMAINS4_8MMA_AtomIJNS4_10MMA_TraitsINS4_19SM100_MMA_F8F6F4_SSEJSH_SH_fSE_SF_NS4_17integral_constantINS4_4UMMA5MajorELSP_0EEESQ_NSN_INSO_7ScaleInELSR_0EEESS_EEEEEENS4_6LayoutISC_NS5_IJNSA_ILi0EEESW_SW_EEEEENS5_IJNS4_10UnderscoreESZ_SZ_EEEEENS4_13SM90_TMA_LOADENS4_14ComposedLayoutINS4_7SwizzleILi2ELi4ELi3EEENS4_18smem_ptr_flag_bitsILi8EEENSV_INS5_IJNSA_ILi8EEESE_EEENS5_IJSE_SB_EEEEEEEvNS4_8identityES12_S1C_vS1D_EENS_8epilogue10collective18CollectiveEpilogueINS1F_23Sm100TmaWarpSpecializedILi2ELi2ELi32ELb0ELb0EEEJSG_NS5_IJNSV_ISE_SB_EES1K_EEESH_SI_SH_SI_NS1F_6fusion15FusionCallbacksIS1J_NS1M_17LinearCombinationISH_fSH_fLNS_15FloatRoundStyleE2EEESG_S1L_JEEENS4_5SM1004TMEM4LOAD26SM100_TMEM_LOAD_16dp32b32xES12_S1C_NS4_39AutoVectorizingCopyWithAssumedAlignmentILi128EEENS4_14SM90_TMA_STOREES1C_S1X_S1X_EEEvvEEEEvNT_6ParamsE,"",@"SHT_CUDA_INFO"
	.sectionflags	@""
	.align	4


	//----- nvinfo : EIATTR_CUDA_API_VERSION
	.align		4
        /*0000*/ 	.byte	0x04, 0x37
        /*0002*/ 	.short	(.L_31 - .L_30)
.L_30:
        /*0004*/ 	.word	0x00000082


	//----- nvinfo : EIATTR_KPARAM_INFO
	.align		4
.L_31:
        /*0008*/ 	.byte	0x04, 0x17
        /*000a*/ 	.short	(.L_33 - .L_32)
.L_32:
        /*000c*/ 	.word	0x00000000
        /*0010*/ 	.short	0x0000
        /*0012*/ 	.short	0x0000
        /*0014*/ 	.byte	0x00, 0xf0, 0x01, 0x20


	//----- nvinfo : EIATTR_AT_ENTRY_FRAGMENTS
	.align		4
.L_33:
        /*0018*/ 	.byte	0x04, 0x4f
        /*001a*/ 	.short	(.L_35 - .L_34)


	//   ....[0]....
.L_34:
        /*001c*/ 	.word	0x00000006


	//----- nvinfo : EIATTR_RESERVED_SMEM_USED
	.align		4
.L_35:
        /*0020*/ 	.byte	0x01, 0x41
	.zero		2


	//----- nvinfo : EIATTR_SPARSE_MMA_MASK
	.align		4
        /*0024*/ 	.byte	0x03, 0x50
        /*0026*/ 	.short	0x0000


	//----- nvinfo : EIATTR_TCGEN05_1CTA_USED
	.align		4
        /*0028*/ 	.byte	0x01, 0x51
	.zero		2


	//----- nvinfo : EIATTR_MAXREG_COUNT
	.align		4
        /*002c*/ 	.byte	0x03, 0x1b
        /*002e*/ 	.short	0x00ff


	//----- nvinfo : EIATTR_NUM_BARRIERS
	.align		4
        /*0030*/ 	.byte	0x02, 0x4c
        /*0032*/ 	.byte	0x07
	.zero		1


	//----- nvinfo : EIATTR_EXTERNS
	.align		4
        /*0034*/ 	.byte	0x04, 0x0f
        /*0036*/ 	.short	(.L_37 - .L_36)


	//   ....[0]....
	.align		4
.L_36:
        /*0038*/ 	.word	index@(__assertfail)


	//----- nvinfo : EIATTR_MERCURY_ISA_VERSION
	.align		4
.L_37:
        /*003c*/ 	.byte	0x03, 0x5f
        /*003e*/ 	.short	0x0101


	//----- nvinfo : EIATTR_INT_WARP_WIDE_INSTR_OFFSETS
	.align		4
        /*0040*/ 	.byte	0x04, 0x31
        /*0042*/ 	.short	(.L_39 - .L_38)


	//   ....[0]....
.L_38:
        /*0044*/ 	.word	0x00001d90


	//   ....[1]....
        /*0048*/ 	.word	0x000036d0


	//   ....[2]....
        /*004c*/ 	.word	0x000036f0


	//   ....[3]....
        /*0050*/ 	.word	0x00003720


	//   ....[4]....
        /*0054*/ 	.word	0x00004050


	//   ....[5]....
        /*0058*/ 	.word	0x000040c0


	//   ....[6]....
        /*005c*/ 	.word	0x000042a0


	//   ....[7]....
        /*0060*/ 	.word	0x00004400


	//----- nvinfo : EIATTR_COOP_GROUP_MASK_REGIDS
	.align		4
.L_39:
        /*0064*/ 	.byte	0x04, 0x29
        /*0066*/ 	.short	(.L_41 - .L_40)


	//   ....[0]....
.L_40:
        /*0068*/ 	.word	0xffffffff


	//   ....[1]....
        /*006c*/ 	.word	0xffffffff


	//   ....[2]....
        /*0070*/ 	.word	0xffffffff


	//   ....[3]....
        /*0074*/ 	.word	0xffffffff


	//   ....[4]....
        /*0078*/ 	.word	0xffffffff


	//   ....[5]....
        /*007c*/ 	.word	0xffffffff


	//   ....[6]....
        /*0080*/ 	.word	0xffffffff


	//   ....[7]....
        /*0084*/ 	.word	0xffffffff


	//   ....[8]....
        /*0088*/ 	.word	0xffffffff


	//   ....[9]....
        /*008c*/ 	.word	0xffffffff


	//   ....[10]....
        /*0090*/ 	.word	0xffffffff


	//   ....[11]....
        /*0094*/ 	.word	0xffffffff


	//   ....[12]....
        /*0098*/ 	.word	0xffffffff


	//----- nvinfo : EIATTR_COOP_GROUP_INSTR_OFFSETS
	.align		4
.L_41:
        /*009c*/ 	.byte	0x04, 0x28
        /*009e*/ 	.short	(.L_43 - .L_42)


	//   ....[0]....
.L_42:
        /*00a0*/ 	.word	0x00000090


	//   ....[1]....
        /*00a4*/ 	.word	0x000004d0


	//   ....[2]....
        /*00a8*/ 	.word	0x00000620


	//   ....[3]....
        /*00ac*/ 	.word	0x00000780


	//   ....[4]....
        /*00b0*/ 	.word	0x00000880


	//   ....[5]....
        /*00b4*/ 	.word	0x000009f0


	//   ....[6]....
        /*00b8*/ 	.word	0x00000b90


	//   ....[7]....
        /*00bc*/ 	.word	0x00001c70


	//   ....[8]....
        /*00c0*/ 	.word	0x000029c0


	//   ....[9]....
        /*00c4*/ 	.word	0x00002bd0


	//   ....[10]....
        /*00c8*/ 	.word	0x00002c00


	//   ....[11]....
        /*00cc*/ 	.word	0x000035b0


	//   ....[12]....
        /*00d0*/ 	.word	0x000037e0


	//----- nvinfo : EIATTR_VRC_CTA_INIT_COUNT
	.align		4
.L_43:
        /*00d4*/ 	.byte	0x02, 0x4a
        /*00d6*/ 	.byte	0x80
	.zero		1


	//----- nvinfo : EIATTR_SYSCALL_OFFSETS
	.align		4
        /*00d8*/ 	.byte	0x04, 0x46
        /*00da*/ 	.short	(.L_45 - .L_44)


	//   ....[0]....
.L_44:
        /*00dc*/ 	.word	0x00004e40


	//   ....[1]....
        /*00e0*/ 	.word	0x00004f80


	//   ....[2]....
        /*00e4*/ 	.word	0x00005780


	//   ....[3]....
        /*00e8*/ 	.word	0x00006510


	//----- nvinfo : EIATTR_MBARRIER_INSTR_OFFSETS
	.align		4
.L_45:
        /*00ec*/ 	.byte	0x04, 0x39
        /*00ee*/ 	.short	(.L_47 - .L_46)


	//   ....[0]....
.L_46:
        /*00f0*/ 	.word	0x000005b0
        /*00f4*/ 	.word	0x000000ff
        /*00f8*/ 	.word	0x00000000
        /*00fc*/ 	.short	0x0100
        /*00fe*/ 	.byte	0x05
	.zero		1


	//   ....[1]....
        /*0100*/ 	.word	0x000005c0
        /*0104*/ 	.word	0x000000ff
        /*0108*/ 	.word	0x00000018
        /*010c*/ 	.short	0x0100
        /*010e*/ 	.byte	0x05
	.zero		1


	//   ....[2]....
        /*0110*/ 	.word	0x000005d0
        /*0114*/ 	.word	0x000000ff
        /*0118*/ 	.word	0x00000008
        /*011c*/ 	.short	0x0100
        /*011e*/ 	.byte	0x05
	.zero		1


	//   ....[3]....
        /*0120*/ 	.word	0x000005e0
        /*0124*/ 	.word	0x000000ff
        /*0128*/ 	.word	0x00000020
        /*012c*/ 	.short	0x0100
        /*012e*/ 	.byte	0x05
	.zero		1


	//   ....[4]....
        /*0130*/ 	.word	0x000005f0
        /*0134*/ 	.word	0x000000ff
        /*0138*/ 	.word	0x00000010
        /*013c*/ 	.short	0x0100
        /*013e*/ 	.byte	0x05
	.zero		1


	//   ....[5]....
        /*0140*/ 	.word	0x00000600
        /*0144*/ 	.word	0x000000ff
        /*0148*/ 	.word	0x00000028
        /*014c*/ 	.short	0x0100
        /*014e*/ 	.byte	0x05
	.zero		1


	//   ....[6]....
        /*0150*/ 	.word	0x00000730
        /*0154*/ 	.word	0x000000ff
        /*0158*/ 	.word	0x00000030
        /*015c*/ 	.short	0x0100
        /*015e*/ 	.byte	0x07
	.zero		1


	//   ....[7]....
        /*0160*/ 	.word	0x00000740
        /*0164*/ 	.word	0x000000ff
        /*0168*/ 	.word	0x00000040
        /*016c*/ 	.short	0x0100
        /*016e*/ 	.byte	0x07
	.zero		1


	//   ....[8]....
        /*0170*/ 	.word	0x00000750
        /*0174*/ 	.word	0x000000ff
        /*0178*/ 	.word	0x00000038
        /*017c*/ 	.short	0x0100
        /*017e*/ 	.byte	0x07
	.zero		1


	//   ....[9]....
        /*0180*/ 	.word	0x00000760
        /*0184*/ 	.word	0x000000ff
        /*0188*/ 	.word	0x00000048
        /*018c*/ 	.short	0x0100
        /*018e*/ 	.byte	0x07
	.zero		1


	//   ....[10]....
        /*0190*/ 	.word	0x00000850
        /*0194*/ 	.word	0x000000ff
        /*0198*/ 	.word	0x00000050
        /*019c*/ 	.short	0x0100
        /*019e*/ 	.byte	0x05
	.zero		1


	//   ....[11]....
        /*01a0*/ 	.word	0x00000860
        /*01a4*/ 	.word	0x000000ff
        /*01a8*/ 	.word	0x00000058
        /*01ac*/ 	.short	0x0100
        /*01ae*/ 	.byte	0x05
	.zero		1


	//   ....[12]....
        /*01b0*/ 	.word	0x000009a0
        /*01b4*/ 	.word	0x000000ff
        /*01b8*/ 	.word	0x00000060
        /*01bc*/ 	.short	0x0100
        /*01be*/ 	.byte	0x05
	.zero		1


	//   ....[13]....
        /*01c0*/ 	.word	0x000009b0
        /*01c4*/ 	.word	0x000000ff
        /*01c8*/ 	.word	0x00000070
        /*01cc*/ 	.short	0x0100
        /*01ce*/ 	.byte	0x05
	.zero		1


	//   ....[14]....
        /*01d0*/ 	.word	0x000009c0
        /*01d4*/ 	.word	0x000000ff
        /*01d8*/ 	.word	0x00000068
        /*01dc*/ 	.short	0x0100
        /*01de*/ 	.byte	0x05
	.zero		1


	//   ....[15]....
        /*01e0*/ 	.word	0x000009d0
        /*01e4*/ 	.word	0x000000ff
        /*01e8*/ 	.word	0x00000078
        /*01ec*/ 	.short	0x0100
        /*01ee*/ 	.byte	0x05
	.zero		1


	//   ....[16]....
        /*01f0*/ 	.word	0x00000b00
        /*01f4*/ 	.word	0x000000ff
        /*01f8*/ 	.word	0x00000080
        /*01fc*/ 	.short	0x0100
        /*01fe*/ 	.byte	0x07
	.zero		1


	//   ....[17]....
        /*0200*/ 	.word	0x00000b10
        /*0204*/ 	.word	0x000000ff
        /*0208*/ 	.word	0x000000a0
        /*020c*/ 	.short	0x0100
        /*020e*/ 	.byte	0x07
	.zero		1


	//   ....[18]....
        /*0210*/ 	.word	0x00000b20
        /*0214*/ 	.word	0x000000ff
        /*0218*/ 	.word	0x00000088
        /*021c*/ 	.short	0x0100
        /*021e*/ 	.byte	0x07
	.zero		1


	//   ....[19]....
        /*0220*/ 	.word	0x00000b30
        /*0224*/ 	.word	0x000000ff
        /*0228*/ 	.word	0x000000a8
        /*022c*/ 	.short	0x0100
        /*022e*/ 	.byte	0x07
	.zero		1


	//   ....[20]....
        /*0230*/ 	.word	0x00000b40
        /*0234*/ 	.word	0x000000ff
        /*0238*/ 	.word	0x00000090
        /*023c*/ 	.short	0x0100
        /*023e*/ 	.byte	0x07
	.zero		1


	//   ....[21]....
        /*0240*/ 	.word	0x00000b50
        /*0244*/ 	.word	0x000000ff
        /*0248*/ 	.word	0x000000b0
        /*024c*/ 	.short	0x0100
        /*024e*/ 	.byte	0x07
	.zero		1


	//   ....[22]....
        /*0250*/ 	.word	0x00000b60
        /*0254*/ 	.word	0x000000ff
        /*0258*/ 	.word	0x00000098
        /*025c*/ 	.short	0x0100
        /*025e*/ 	.byte	0x07
	.zero		1


	//   ....[23]....
        /*0260*/ 	.word	0x00000b70
        /*0264*/ 	.word	0x000000ff
        /*0268*/ 	.word	0x000000b8
        /*026c*/ 	.short	0x0100
        /*026e*/ 	.byte	0x07
	.zero		1


	//   ....[24]....
        /*0270*/ 	.word	0x00000c60
        /*0274*/ 	.word	0x000000ff
        /*0278*/ 	.word	0x000000c0
        /*027c*/ 	.short	0x0100
        /*027e*/ 	.byte	0x05
	.zero		1


	//   ....[25]....
        /*0280*/ 	.word	0x00000c70
        /*0284*/ 	.word	0x000000ff
        /*0288*/ 	.word	0x000000d0
        /*028c*/ 	.short	0x0100
        /*028e*/ 	.byte	0x05
	.zero		1


	//   ....[26]....
        /*0290*/ 	.word	0x00000c80
        /*0294*/ 	.word	0x000000ff
        /*0298*/ 	.word	0x000000c8
        /*029c*/ 	.short	0x0100
        /*029e*/ 	.byte	0x05
	.zero		1


	//   ....[27]....
        /*02a0*/ 	.word	0x00000c90
        /*02a4*/ 	.word	0x000000ff
        /*02a8*/ 	.word	0x000000d8
        /*02ac*/ 	.short	0x0100
        /*02ae*/ 	.byte	0x05
	.zero		1


	//   ....[28]....
        /*02b0*/ 	.word	0x00001570
        /*02b4*/ 	.word	0x00000003
        /*02b8*/ 	.word	0x000000d0
        /*02bc*/ 	.short	0x010a
        /*02be*/ 	.byte	0xff
	.zero		1


	//   ....[29]....
        /*02c0*/ 	.word	0x000015a0
        /*02c4*/ 	.word	0x00000003
        /*02c8*/ 	.word	0x000000c0
        /*02cc*/ 	.short	0x0101
        /*02ce*/ 	.byte	0xff
	.zero		1


	//   ....[30]....
        /*02d0*/ 	.word	0x00001670
        /*02d4*/ 	.word	0x000000ff
        /*02d8*/ 	.word	0x00000018
        /*02dc*/ 	.short	0x010a
        /*02de*/ 	.byte	0x08
	.zero		1


	//   ....[31]....
        /*02e0*/ 	.word	0x00001710
        /*02e4*/ 	.word	0x000000ff
        /*02e8*/ 	.word	0x00000018
        /*02ec*/ 	.short	0x010a
        /*02ee*/ 	.byte	0x21
	.zero		1


	//   ....[32]....
        /*02f0*/ 	.word	0x00001860
        /*02f4*/ 	.word	0x000000ff
        /*02f8*/ 	.word	0x00000018
        /*02fc*/ 	.short	0x010a
        /*02fe*/ 	.byte	0x08
	.zero		1


	//   ....[33]....
        /*0300*/ 	.word	0x00001970
        /*0304*/ 	.word	0x000000ff
        /*0308*/ 	.word	0x00000058
        /*030c*/ 	.short	0x0101
        /*030e*/ 	.byte	0x04
	.zero		1


	//   ....[34]....
        /*0310*/ 	.word	0x00001990
        /*0314*/ 	.word	0x000000ff
        /*0318*/ 	.word	0x00000018
        /*031c*/ 	.short	0x010a
        /*031e*/ 	.byte	0x08
	.zero		1


	//   ....[35]....
        /*0320*/ 	.word	0x00001a10
        /*0324*/ 	.word	0x000000ff
        /*0328*/ 	.word	0x00000018
        /*032c*/ 	.short	0x010a
        /*032e*/ 	.byte	0x11
	.zero		1


	//   ....[36]....
        /*0330*/ 	.word	0x00001b60
        /*0334*/ 	.word	0x000000ff
        /*0338*/ 	.word	0x00000018
        /*033c*/ 	.short	0x010a
        /*033e*/ 	.byte	0x08
	.zero		1


	//   ....[37]....
        /*0340*/ 	.word	0x00001ca0
        /*0344*/ 	.word	0x00000002
        /*0348*/ 	.word	0x00000060
        /*034c*/ 	.short	0x010a
        /*034e*/ 	.byte	0xff
	.zero		1


	//   ....[38]....
        /*0350*/ 	.word	0x00001d60
        /*0354*/ 	.word	0x00000002
        /*0358*/ 	.word	0x00000000
        /*035c*/ 	.short	0x0101
        /*035e*/ 	.byte	0xff
	.zero		1


	//   ....[39]....
        /*0360*/ 	.word	0x000022c0
        /*0364*/ 	.word	0x000000ff
        /*0368*/ 	.word	0x00000000
        /*036c*/ 	.short	0x010a
        /*036e*/ 	.byte	0x05
	.zero		1


	//   ....[40]....
        /*0370*/ 	.word	0x00002350
        /*0374*/ 	.word	0x000000ff
        /*0378*/ 	.word	0x00000000
        /*037c*/ 	.short	0x010a
        /*037e*/ 	.byte	0x05
	.zero		1


	//   ....[41]....
        /*0380*/ 	.word	0x000023f0
        /*0384*/ 	.word	0x00000000
        /*0388*/ 	.word	0x00000000
        /*038c*/ 	.short	0x010a
        /*038e*/ 	.byte	0xff
	.zero		1


	//   ....[42]....
        /*0390*/ 	.word	0x00002510
        /*0394*/ 	.word	0x00000000
        /*0398*/ 	.word	0x000000c0
        /*039c*/ 	.short	0x010a
        /*039e*/ 	.byte	0xff
	.zero		1


	//   ....[43]....
        /*03a0*/ 	.word	0x00002570
        /*03a4*/ 	.word	0x00000004
        /*03a8*/ 	.word	0x00000000
        /*03ac*/ 	.short	0x0101
        /*03ae*/ 	.byte	0xff
	.zero		1


	//   ....[44]....
        /*03b0*/ 	.word	0x00002590
        /*03b4*/ 	.word	0x000000ff
        /*03b8*/ 	.word	0x00000070
        /*03bc*/ 	.short	0x010a
        /*03be*/ 	.byte	0x05
	.zero		1


	//   ....[45]....
        /*03c0*/ 	.word	0x000026b0
        /*03c4*/ 	.word	0x00000000
        /*03c8*/ 	.word	0x00000060
        /*03cc*/ 	.short	0x010a
        /*03ce*/ 	.byte	0xff
	.zero		1


	//   ....[46]....
        /*03d0*/ 	.word	0x000027c0
        /*03d4*/ 	.word	0x00000000
        /*03d8*/ 	.word	0x00000000
        /*03dc*/ 	.short	0x0101
        /*03de*/ 	.byte	0xff
	.zero		1


	//   ....[47]....
        /*03e0*/ 	.word	0x00002850
        /*03e4*/ 	.word	0x000000ff
        /*03e8*/ 	.word	0x00000070
        /*03ec*/ 	.short	0x0106
        /*03ee*/ 	.byte	0x05
	.zero		1


	//   ....[48]....
        /*03f0*/ 	.word	0x00002870
        /*03f4*/ 	.word	0x000000ff
        /*03f8*/ 	.word	0x00000070
        /*03fc*/ 	.short	0x010a
        /*03fe*/ 	.byte	0x05
	.zero		1


	//   ....[49]....
        /*0400*/ 	.word	0x00002900
        /*0404*/ 	.word	0x000000ff
        /*0408*/ 	.word	0x00000070
        /*040c*/ 	.short	0x0106
        /*040e*/ 	.byte	0x04
	.zero		1


	//   ....[50]....
        /*0410*/ 	.word	0x00002940
        /*0414*/ 	.word	0x00000000
        /*0418*/ 	.word	0x00000070
        /*041c*/ 	.short	0x010a
        /*041e*/ 	.byte	0xff
	.zero		1


	//   ....[51]....
        /*0420*/ 	.word	0x00002e40
        /*0424*/ 	.word	0x00000000
        /*0428*/ 	.word	0x00000060
        /*042c*/ 	.short	0x010a
        /*042e*/ 	.byte	0xff
	.zero		1


	//   ....[52]....
        /*0430*/ 	.word	0x00002f40
        /*0434*/ 	.word	0x00000003
        /*0438*/ 	.word	0x00000000
        /*043c*/ 	.short	0x0101
        /*043e*/ 	.byte	0xff
	.zero		1


	//   ....[53]....
        /*0440*/ 	.word	0x00002f50
        /*0444*/ 	.word	0x000000ff
        /*0448*/ 	.word	0x00000000
        /*044c*/ 	.short	0x010a
        /*044e*/ 	.byte	0x04
	.zero		1


	//   ....[54]....
        /*0450*/ 	.word	0x00002fd0
        /*0454*/ 	.word	0x000000ff
        /*0458*/ 	.word	0x000000a0
        /*045c*/ 	.short	0x010a
        /*045e*/ 	.byte	0x08
	.zero		1


	//   ....[55]....
        /*0460*/ 	.word	0x000030b0
        /*0464*/ 	.word	0x000000ff
        /*0468*/ 	.word	0x00000000
        /*046c*/ 	.short	0x010a
        /*046e*/ 	.byte	0x07
	.zero		1


	//   ....[56]....
        /*0470*/ 	.word	0x000031f0
        /*0474*/ 	.word	0x000000ff
        /*0478*/ 	.word	0x00000000
        /*047c*/ 	.short	0x010a
        /*047e*/ 	.byte	0x04
	.zero		1


	//   ....[57]....
        /*0480*/ 	.word	0x000033e0
        /*0484*/ 	.word	0x000000ff
        /*0488*/ 	.word	0x00000000
        /*048c*/ 	.short	0x010a
        /*048e*/ 	.byte	0x05
	.zero		1


	//   ....[58]....
        /*0490*/ 	.word	0x00003470
        /*0494*/ 	.word	0x000000ff
        /*0498*/ 	.word	0x00000000
        /*049c*/ 	.short	0x010a
        /*049e*/ 	.byte	0x05
	.zero		1


	//   ....[59]....
        /*04a0*/ 	.word	0x00003500
        /*04a4*/ 	.word	0x000000ff
        /*04a8*/ 	.word	0x00000000
        /*04ac*/ 	.short	0x010a
        /*04ae*/ 	.byte	0x05
	.zero		1


	//   ....[60]....
        /*04b0*/ 	.word	0x00003590
        /*04b4*/ 	.word	0x000000ff
        /*04b8*/ 	.word	0x00000000
        /*04bc*/ 	.short	0x010a
        /*04be*/ 	.byte	0x07
	.zero		1


	//   ....[61]....
        /*04c0*/ 	.word	0x000039f0
        /*04c4*/ 	.word	0x00000000
        /*04c8*/ 	.word	0x00000060
        /*04cc*/ 	.short	0x010a
        /*04ce*/ 	.byte	0xff
	.zero		1


	//   ....[62]....
        /*04d0*/ 	.word	0x00003ab0
        /*04d4*/ 	.word	0x00000000
        /*04d8*/ 	.word	0x00000000
        /*04dc*/ 	.short	0x0101
        /*04de*/ 	.byte	0xff
	.zero		1


	//   ....[63]....
        /*04e0*/ 	.word	0x00003dd0
        /*04e4*/ 	.word	0x000000ff
        /*04e8*/ 	.word	0x00000058
        /*04ec*/ 	.short	0x010a
        /*04ee*/ 	.byte	0x07
	.zero		1


	//   ....[64]....
        /*04f0*/ 	.word	0x00003fc0
        /*04f4*/ 	.word	0x000000ff
        /*04f8*/ 	.word	0x00000040
        /*04fc*/ 	.short	0x010a
        /*04fe*/ 	.byte	0x07
	.zero		1


	//   ....[65]....
        /*0500*/ 	.word	0x00004190
        /*0504*/ 	.word	0x000000ff
        /*0508*/ 	.word	0x00000030
        /*050c*/ 	.short	0x010b
        /*050e*/ 	.byte	0x07
	.zero		1


	//   ....[66]....
        /*0510*/ 	.word	0x00004200
        /*0514*/ 	.word	0x000000ff
        /*0518*/ 	.word	0x00000000
        /*051c*/ 	.short	0x0101
        /*051e*/ 	.byte	0x08
	.zero		1


	//   ....[67]....
        /*0520*/ 	.word	0x00004230
        /*0524*/ 	.word	0x000000ff
        /*0528*/ 	.word	0x00000048
        /*052c*/ 	.short	0x010a
        /*052e*/ 	.byte	0x07
	.zero		1


	//   ....[68]....
        /*0530*/ 	.word	0x00004440
        /*0534*/ 	.word	0x000000ff
        /*0538*/ 	.word	0x00000038
        /*053c*/ 	.short	0x010b
        /*053e*/ 	.byte	0x07
	.zero		1


	//   ....[69]....
        /*0540*/ 	.word	0x00004460
        /*0544*/ 	.word	0x000000ff
        /*0548*/ 	.word	0x00000000
        /*054c*/ 	.short	0x0101
        /*054e*/ 	.byte	0x0d
	.zero		1


	//   ....[70]....
        /*0550*/ 	.word	0x00004490
        /*0554*/ 	.word	0x000000ff
        /*0558*/ 	.word	0x00000040
        /*055c*/ 	.short	0x010a
        /*055e*/ 	.byte	0x07
	.zero		1


	//   ....[71]....
        /*0560*/ 	.word	0x000044d0
        /*0564*/ 	.word	0x00000000
        /*0568*/ 	.word	0x00000048
        /*056c*/ 	.short	0x010a
        /*056e*/ 	.byte	0xff
	.zero		1


	//   ....[72]....
        /*0570*/ 	.word	0x00004810
        /*0574*/ 	.word	0x00000000
        /*0578*/ 	.word	0x00000060
        /*057c*/ 	.short	0x010a
        /*057e*/ 	.byte	0xff
	.zero		1


	//   ....[73]....
        /*0580*/ 	.word	0x00004920
        /*0584*/ 	.word	0x00000000
        /*0588*/ 	.word	0x00000000
        /*058c*/ 	.short	0x0101
        /*058e*/ 	.byte	0xff
	.zero		1


	//   ....[74]....
        /*0590*/ 	.word	0x00005370
        /*0594*/ 	.word	0x00000000
        /*0598*/ 	.word	0x00000030
        /*059c*/ 	.short	0x010a
        /*059e*/ 	.byte	0xff
	.zero		1


	//   ....[75]....
        /*05a0*/ 	.word	0x000053e0
        /*05a4*/ 	.word	0x00000071
        /*05a8*/ 	.word	0x00000080
        /*05ac*/ 	.short	0x010a
        /*05ae*/ 	.byte	0xff
	.zero		1


	//   ....[76]....
        /*05b0*/ 	.word	0x000054c0
        /*05b4*/ 	.word	0x00000000
        /*05b8*/ 	.word	0x00000030
        /*05bc*/ 	.short	0x010a
        /*05be*/ 	.byte	0xff
	.zero		1


	//   ....[77]....
        /*05c0*/ 	.word	0x00005600
        /*05c4*/ 	.word	0x00000000
        /*05c8*/ 	.word	0x00000000
        /*05cc*/ 	.short	0x0101
        /*05ce*/ 	.byte	0xff
	.zero		1


	//   ....[78]....
        /*05d0*/ 	.word	0x00005660
        /*05d4*/ 	.word	0x00000071
        /*05d8*/ 	.word	0x00000080
        /*05dc*/ 	.short	0x010a
        /*05de*/ 	.byte	0xff
	.zero		1


	//   ....[79]....
        /*05e0*/ 	.word	0x000061b0
        /*05e4*/ 	.word	0x00000020
        /*05e8*/ 	.word	0x00000030
        /*05ec*/ 	.short	0x010a
        /*05ee*/ 	.byte	0xff
	.zero		1


	//   ....[80]....
        /*05f0*/ 	.word	0x00006270
        /*05f4*/ 	.word	0x00000020
        /*05f8*/ 	.word	0x00000030
        /*05fc*/ 	.short	0x010a
        /*05fe*/ 	.byte	0xff
	.zero		1


	//   ....[81]....
        /*0600*/ 	.word	0x00006390
        /*0604*/ 	.word	0x00000003
        /*0608*/ 	.word	0x00000000
        /*060c*/ 	.short	0x0101
        /*060e*/ 	.byte	0xff
	.zero		1


	//   ....[82]....
        /*0610*/ 	.word	0x000067d0
        /*0614*/ 	.word	0x000000ff
        /*0618*/ 	.word	0x00000000
        /*061c*/ 	.short	0x0101
        /*061e*/ 	.byte	0x05
	.zero		1


	//   ....[83]....
        /*0620*/ 	.word	0x00007010
        /*0624*/ 	.word	0x00000003
        /*0628*/ 	.word	0x000000d0
        /*062c*/ 	.short	0x010a
        /*062e*/ 	.byte	0xff
	.zero		1


	//   ....[84]....
        /*0630*/ 	.word	0x00007070
        /*0634*/ 	.word	0x00000002
        /*0638*/ 	.word	0x00000018
        /*063c*/ 	.short	0x010a
        /*063e*/ 	.byte	0xff
	.zero		1


	//   ....[85]....
        /*0640*/ 	.word	0x000070d0
        /*0644*/ 	.word	0x00000002
        /*0648*/ 	.word	0x00000018
        /*064c*/ 	.short	0x010a
        /*064e*/ 	.byte	0xff
	.zero		1


	//   ....[86]....
        /*0650*/ 	.word	0x00007120
        /*0654*/ 	.word	0x00000002
        /*0658*/ 	.word	0x00000060
        /*065c*/ 	.short	0x010a
        /*065e*/ 	.byte	0xff
	.zero		1


	//   ....[87]....
        /*0660*/ 	.word	0x00007180
        /*0664*/ 	.word	0x00000000
        /*0668*/ 	.word	0x00000000
        /*066c*/ 	.short	0x010a
        /*066e*/ 	.byte	0xff
	.zero		1


	//   ....[88]....
        /*0670*/ 	.word	0x000071e0
        /*0674*/ 	.word	0x00000000
        /*0678*/ 	.word	0x00000000
        /*067c*/ 	.short	0x010a
        /*067e*/ 	.byte	0xff
	.zero		1


	//   ....[89]....
        /*0680*/ 	.word	0x00007230
        /*0684*/ 	.word	0x00000000
        /*0688*/ 	.word	0x000000c0
        /*068c*/ 	.short	0x010a
        /*068e*/ 	.byte	0xff
	.zero		1


	//   ....[90]....
        /*0690*/ 	.word	0x00007290
        /*0694*/ 	.word	0x00000000
        /*0698*/ 	.word	0x00000070
        /*069c*/ 	.short	0x010a
        /*069e*/ 	.byte	0xff
	.zero		1


	//   ....[91]....
        /*06a0*/ 	.word	0x000072e0
        /*06a4*/ 	.word	0x00000000
        /*06a8*/ 	.word	0x00000060
        /*06ac*/ 	.short	0x010a
        /*06ae*/ 	.byte	0xff
	.zero		1


	//   ....[92]....
        /*06b0*/ 	.word	0x00007340
        /*06b4*/ 	.word	0x00000000
        /*06b8*/ 	.word	0x00000070
        /*06bc*/ 	.short	0x010a
        /*06be*/ 	.byte	0xff
	.zero		1


	//   ....[93]....
        /*06c0*/ 	.word	0x00007390
        /*06c4*/ 	.word	0x00000000
        /*06c8*/ 	.word	0x00000060
        /*06cc*/ 	.short	0x010a
        /*06ce*/ 	.byte	0xff
	.zero		1


	//   ....[94]....
        /*06d0*/ 	.word	0x000073f0
        /*06d4*/ 	.word	0x00000003
        /*06d8*/ 	.word	0x000000a0
        /*06dc*/ 	.short	0x010a
        /*06de*/ 	.byte	0xff
	.zero		1


	//   ....[95]....
        /*06e0*/ 	.word	0x00007450
        /*06e4*/ 	.word	0x00000000
        /*06e8*/ 	.word	0x00000000
        /*06ec*/ 	.short	0x010a
        /*06ee*/ 	.byte	0xff
	.zero		1


	//   ....[96]....
        /*06f0*/ 	.word	0x000074b0
        /*06f4*/ 	.word	0x00000000
        /*06f8*/ 	.word	0x00000000
        /*06fc*/ 	.short	0x010a
        /*06fe*/ 	.byte	0xff
	.zero		1


	//   ....[97]....
        /*0700*/ 	.word	0x00007510
        /*0704*/ 	.word	0x00000000
        /*0708*/ 	.word	0x00000000
        /*070c*/ 	.short	0x010a
        /*070e*/ 	.byte	0xff
	.zero		1


	//   ....[98]....
        /*0710*/ 	.word	0x00007570
        /*0714*/ 	.word	0x00000000
        /*0718*/ 	.word	0x00000000
        /*071c*/ 	.short	0x010a
        /*071e*/ 	.byte	0xff
	.zero		1


	//   ....[99]....
        /*0720*/ 	.word	0x000075d0
        /*0724*/ 	.word	0x00000000
        /*0728*/ 	.word	0x00000000
        /*072c*/ 	.short	0x010a
        /*072e*/ 	.byte	0xff
	.zero		1


	//   ....[100]....
        /*0730*/ 	.word	0x00007620
        /*0734*/ 	.word	0x00000000
        /*0738*/ 	.word	0x00000060
        /*073c*/ 	.short	0x010a
        /*073e*/ 	.byte	0xff
	.zero		1


	//   ....[101]....
        /*0740*/ 	.word	0x00007680
        /*0744*/ 	.word	0x00000000
        /*0748*/ 	.word	0x00000058
        /*074c*/ 	.short	0x010a
        /*074e*/ 	.byte	0xff
	.zero		1


	//   ....[102]....
        /*0750*/ 	.word	0x000076e0
        /*0754*/ 	.word	0x00000003
        /*0758*/ 	.word	0x00000040
        /*075c*/ 	.short	0x010a
        /*075e*/ 	.byte	0xff
	.zero		1


	//   ....[103]....
        /*0760*/ 	.word	0x00007740
        /*0764*/ 	.word	0x00000003
        /*0768*/ 	.word	0x00000048
        /*076c*/ 	.short	0x010a
        /*076e*/ 	.byte	0xff
	.zero		1


	//   ....[104]....
        /*0770*/ 	.word	0x000077a0
        /*0774*/ 	.word	0x00000000
        /*0778*/ 	.word	0x00000040
        /*077c*/ 	.short	0x010a
        /*077e*/ 	.byte	0xff
	.zero		1


	//   ....[105]....
        /*0780*/ 	.word	0x000077f0
        /*0784*/ 	.word	0x00000000
        /*0788*/ 	.word	0x00000060
        /*078c*/ 	.short	0x010a
        /*078e*/ 	.byte	0xff
	.zero		1


	//   ....[106]....
        /*0790*/ 	.word	0x00007840
        /*0794*/ 	.word	0x00000000
        /*0798*/ 	.word	0x00000030
        /*079c*/ 	.short	0x010a
        /*079e*/ 	.byte	0xff
	.zero		1


	//   ....[107]....
        /*07a0*/ 	.word	0x00007890
        /*07a4*/ 	.word	0x00000071
        /*07a8*/ 	.word	0x00000080
        /*07ac*/ 	.short	0x010a
        /*07ae*/ 	.byte	0xff
	.zero		1


	//   ....[108]....
        /*07b0*/ 	.word	0x000078e0
        /*07b4*/ 	.word	0x00000020
        /*07b8*/ 	.word	0x00000030
        /*07bc*/ 	.short	0x010a
        /*07be*/ 	.byte	0xff
	.zero		1


	//----- nvinfo : EIATTR_NUM_MBARRIERS
	.align		4
.L_47:
        /*07c0*/ 	.byte	0x03, 0x38
        /*07c2*/ 	.short	0x001c


	//----- nvinfo : EIATTR_EXIT_INSTR_OFFSETS
	.align		4
        /*07c4*/ 	.byte	0x04, 0x1c
        /*07c6*/ 	.short	(.L_49 - .L_48)


	//   ....[0]....
.L_48:
        /*07c8*/ 	.word	0x00002420


	//   ....[1]....
        /*07cc*/ 	.word	0x00002910


	//   ....[2]....
        /*07d0*/ 	.word	0x00002970


	//   ....[3]....
        /*07d4*/ 	.word	0x000037f0


	//   ....[4]....
        /*07d8*/ 	.word	0x00004500


	//   ....[5]....
        /*07dc*/ 	.word	0x00004540


	//   ....[6]....
        /*07e0*/ 	.word	0x00007000


	//----- nvinfo : EIATTR_MAX_THREADS
	.align		4
.L_49:
        /*07e4*/ 	.byte	0x04, 0x05
        /*07e6*/ 	.short	(.L_51 - .L_50)
.L_50:
        /*07e8*/ 	.word	0x00000100
        /*07ec*/ 	.word	0x00000001
        /*07f0*/ 	.word	0x00000001


	//----- nvinfo : EIATTR_CRS_STACK_SIZE
	.align		4
.L_51:
        /*07f4*/ 	.byte	0x04, 0x1e
        /*07f6*/ 	.short	(.L_53 - .L_52)
.L_52:
        /*07f8*/ 	.word	0x00000000


	//----- nvinfo : EIATTR_CBANK_PARAM_SIZE
	.align		4
.L_53:
        /*07fc*/ 	.byte	0x03, 0x19
        /*07fe*/ 	.short	0x0800


	//----- nvinfo : EIATTR_PARAM_CBANK
	.align		4
        /*0800*/ 	.byte	0x04, 0x0a
        /*0802*/ 	.short	(.L_55 - .L_54)
	.align		4
.L_54:
        /*0804*/ 	.word	index@(.nv.constant0._ZN7cutlass13device_kernelINS_4gemm6kernel13GemmUniversalIN4cute5tupleIJiiiiEEENS1_10collective13CollectiveMmaINS1_35MainloopSm100TmaUmmaWarpSpecializedILi3ELi2ELi4ENS5_IJNS4_1CILi1EEESB_SB_EEEEENS5_IJNSA_ILi64EEENSA_ILi128EEESE_EEENS_12float_e5m2_tENS5_IJlSB_lEEESH_SI_NS4_8TiledMMAINS4_8MMA_AtomIJNS4_10MMA_TraitsINS4_19SM100_MMA_F8F6F4_SSEJSH_SH_fSE_SF_NS4_17integral_constantINS4_4UMMA5MajorELSP_0EEESQ_NSN_INSO_7ScaleInELSR_0EEESS_EEEEEENS4_6LayoutISC_NS5_IJNSA_ILi0EEESW_SW_EEEEENS5_IJNS4_10UnderscoreESZ_SZ_EEEEENS4_13SM90_TMA_LOADENS4_14ComposedLayoutINS4_7SwizzleILi2ELi4ELi3EEENS4_18smem_ptr_flag_bitsILi8EEENSV_INS5_IJNSA_ILi8EEESE_EEENS5_IJSE_SB_EEEEEEEvNS4_8identityES12_S1C_vS1D_EENS_8epilogue10collective18CollectiveEpilogueINS1F_23Sm100TmaWarpSpecializedILi2ELi2ELi32ELb0ELb0EEEJSG_NS5_IJNSV_ISE_SB_EES1K_EEESH_SI_SH_SI_NS1F_6fusion15FusionCallbacksIS1J_NS1M_17LinearCombinationISH_fSH_fLNS_15FloatRoundStyleE2EEESG_S1L_JEEENS4_5SM1004TMEM4LOAD26SM100_TMEM_LOAD_16dp32b32xES12_S1C_NS4_39AutoVectorizingCopyWithAssumedAlignmentILi128EEENS4_14SM90_TMA_STOREES1C_S1X_S1X_EEEvvEEEEvNT_6ParamsE)
        /*0808*/ 	.short	0x0380
        /*080a*/ 	.short	0x0800


	//----- nvinfo : EIATTR_SW_WAR
	.align		4
.L_55:
        /*080c*/ 	.byte	0x04, 0x36
        /*080e*/ 	.short	(.L_57 - .L_56)
.L_56:
        /*0810*/ 	.word	0x00000008
.L_57:


//--------------------- .nv.callgraph             --------------------------
	.section	.nv.callgraph,"",@"SHT_CUDA_CALLGRAPH"
	.align	4
	.sectionentsize	8
	.align		4
        /*0000*/ 	.word	0x00000000
	.align		4
        /*0004*/ 	.word	0xffffffff
	.align		4
        /*0008*/ 	.word	index@(_ZN7cutlass13device_kernelINS_4gemm6kernel13GemmUniversalIN4cute5tupleIJiiiiEEENS1_10collective13CollectiveMmaINS1_35MainloopSm100TmaUmmaWarpSpecializedILi3ELi2ELi4ENS5_IJNS4_1CILi1EEESB_SB_EEEEENS5_IJNSA_ILi64EEENSA_ILi128EEESE_EEENS_12float_e5m2_tENS5_IJlSB_lEEESH_SI_NS4_8TiledMMAINS4_8MMA_AtomIJNS4_10MMA_TraitsINS4_19SM100_MMA_F8F6F4_SSEJSH_SH_fSE_SF_NS4_17integral_constantINS4_4UMMA5MajorELSP_0EEESQ_NSN_INSO_7ScaleInELSR_0EEESS_EEEEEENS4_6LayoutISC_NS5_IJNSA_ILi0EEESW_SW_EEEEENS5_IJNS4_10UnderscoreESZ_SZ_EEEEENS4_13SM90_TMA_LOADENS4_14ComposedLayoutINS4_7SwizzleILi2ELi4ELi3EEENS4_18smem_ptr_flag_bitsILi8EEENSV_INS5_IJNSA_ILi8EEESE_EEENS5_IJSE_SB_EEEEEEEvNS4_8identityES12_S1C_vS1D_EENS_8epilogue10collective18CollectiveEpilogueINS1F_23Sm100TmaWarpSpecializedILi2ELi2ELi32ELb0ELb0EEEJSG_NS5_IJNSV_ISE_SB_EES1K_EEESH_SI_SH_SI_NS1F_6fusion15FusionCallbacksIS1J_NS1M_17LinearCombinationISH_fSH_fLNS_15FloatRoundStyleE2EEESG_S1L_JEEENS4_5SM1004TMEM4LOAD26SM100_TMEM_LOAD_16dp32b32xES12_S1C_NS4_39AutoVectorizingCopyWithAssumedAlignmentILi128EEENS4_14SM90_TMA_STOREES1C_S1X_S1X_EEEvvEEEEvNT_6ParamsE)
	.align		4
        /*000c*/ 	.word	index@(__assertfail)
	.align		4
        /*0010*/ 	.word	0x00000000
	.align		4
        /*0014*/ 	.word	0xfffffffe
	.align		4
        /*0018*/ 	.word	0x00000000
	.align		4
        /*001c*/ 	.word	0xfffffffd
	.align		4
        /*0020*/ 	.word	0x00000000
	.align		4
        /*0024*/ 	.word	0xfffffffc


//--------------------- .nv.constant4             --------------------------
	.section	.nv.constant4,"a",@progbits
	.align	8
	.align		8
.nv.constant4:
        /*0000*/ 	.dword	__assertfail
	.align		8
        /*0008*/ 	.dword	__unnamed_1
	.align		8
        /*0010*/ 	.dword	__unnamed_2
	.align		8
        /*0018*/ 	.dword	_ZN39_INTERNAL_d26583b7_4_k_cu_93654982_90624cuda3std3__45__cpo5beginE
	.align		8
        /*0020*/ 	.dword	_ZN39_INTERNAL_d26583b7_4_k_cu_93654982_90624cuda3std3__45__cpo3endE
	.align		8
        /*0028*/ 	.dword	_ZN39_INTERNAL_d26583b7_4_k_cu_93654982_90624cuda3std3__45__cpo6cbeginE
	.align		8
        /*0030*/ 	.dword	_ZN39_INTERNAL_d26583b7_4_k_cu_93654982_90624cuda3std3__45__cpo4cendE
	.align		8
        /*0038*/ 	.dword	_ZN39_INTERNAL_d26583b7_4_k_cu_93654982_90624cuda3std3__441_GLOBAL__N__d26583b7_4_k_cu_93654982_90626ignoreE
	.align		8
        /*0040*/ 	.dword	_ZN39_INTERNAL_d26583b7_4_k_cu_93654982_90624cuda3std3__419piecewise_constructE
	.align		8
        /*0048*/ 	.dword	_ZN39_INTERNAL_d26583b7_4_k_cu_93654982_90624cuda3std3__48in_placeE
	.align		8
        /*0050*/ 	.dword	_ZN39_INTERNAL_d26583b7_4_k_cu_93654982_90624cuda3std6ranges3__45__cpo4swapE
	.align		8
        /*0058*/ 	.dword	_ZN39_INTERNAL_d26583b7_4_k_cu_93654982_90624cuda3std6ranges3__45__cpo9iter_moveE
	.align		8
        /*0060*/ 	.dword	_ZN39_INTERNAL_d26583b7_4_k_cu_93654982_90624cute7productE
	.align		8
        /*0068*/ 	.dword	_ZN39_INTERNAL_d26583b7_4_k_cu_93654982_90624cute1_E
	.align		8
        /*0070*/ 	.dword	$str$25
	.align		8
        /*0078*/ 	.dword	$str$26
	.align		8
        /*0080*/ 	.dword	$str$27
	.align		8
        /*0088*/ 	.dword	$str$28


//--------------------- .text._ZN7cutlass13device_kernelINS_4gemm6kernel13GemmUniversalIN4cute5tupleIJiiiiEEENS1_10collective13CollectiveMmaINS1_35MainloopSm100TmaUmmaWarpSpecializedILi3ELi2ELi4ENS5_IJNS4_1CILi1EEESB_SB_EEEEENS5_IJNSA_ILi64EEENSA_ILi128EEESE_EEENS_12float_e5m2_tENS5_IJlSB_lEEESH_SI_NS4_8TiledMMAINS4_8MMA_AtomIJNS4_10MMA_TraitsINS4_19SM100_MMA_F8F6F4_SSEJSH_SH_fSE_SF_NS4_17integral_constantINS4_4UMMA5MajorELSP_0EEESQ_NSN_INSO_7ScaleInELSR_0EEESS_EEEEEENS4_6LayoutISC_NS5_IJNSA_ILi0EEESW_SW_EEEEENS5_IJNS4_10UnderscoreESZ_SZ_EEEEENS4_13SM90_TMA_LOADENS4_14ComposedLayoutINS4_7SwizzleILi2ELi4ELi3EEENS4_18smem_ptr_flag_bitsILi8EEENSV_INS5_IJNSA_ILi8EEESE_EEENS5_IJSE_SB_EEEEEEEvNS4_8identityES12_S1C_vS1D_EENS_8epilogue10collective18CollectiveEpilogueINS1F_23Sm100TmaWarpSpecializedILi2ELi2ELi32ELb0ELb0EEEJSG_NS5_IJNSV_ISE_SB_EES1K_EEESH_SI_SH_SI_NS1F_6fusion15FusionCallbacksIS1J_NS1M_17LinearCombinationISH_fSH_fLNS_15FloatRoundStyleE2EEESG_S1L_JEEENS4_5SM1004TMEM4LOAD26SM100_TMEM_LOAD_16dp32b32xES12_S1C_NS4_39AutoVectorizingCopyWithAssumedAlignmentILi128EEENS4_14SM90_TMA_STOREES1C_S1X_S1X_EEEvvEEEEvNT_6ParamsE --------------------------
	.section	.text._ZN7cutlass13device_kernelINS_4gemm6kernel13GemmUniversalIN4cute5tupleIJiiiiEEENS1_10collective13CollectiveMmaINS1_35MainloopSm100TmaUmmaWarpSpecializedILi3ELi2ELi4ENS5_IJNS4_1CILi1EEESB_SB_EEEEENS5_IJNSA_ILi64EEENSA_ILi128EEESE_EEENS_12float_e5m2_tENS5_IJlSB_lEEESH_SI_NS4_8TiledMMAINS4_8MMA_AtomIJNS4_10MMA_TraitsINS4_19SM100_MMA_F8F6F4_SSEJSH_SH_fSE_SF_NS4_17integral_constantINS4_4UMMA5MajorELSP_0EEESQ_NSN_INSO_7ScaleInELSR_0EEESS_EEEEEENS4_6LayoutISC_NS5_IJNSA_ILi0EEESW_SW_EEEEENS5_IJNS4_10UnderscoreESZ_SZ_EEEEENS4_13SM90_TMA_LOADENS4_14ComposedLayoutINS4_7SwizzleILi2ELi4ELi3EEENS4_18smem_ptr_flag_bitsILi8EEENSV_INS5_IJNSA_ILi8EEESE_EEENS5_IJSE_SB_EEEEEEEvNS4_8identityES12_S1C_vS1D_EENS_8epilogue10collective18CollectiveEpilogueINS1F_23Sm100TmaWarpSpecializedILi2ELi2ELi32ELb0ELb0EEEJSG_NS5_IJNSV_ISE_SB_EES1K_EEESH_SI_SH_SI_NS1F_6fusion15FusionCallbacksIS1J_NS1M_17LinearCombinationISH_fSH_fLNS_15FloatRoundStyleE2EEESG_S1L_JEEENS4_5SM1004TMEM4LOAD26SM100_TMEM_LOAD_16dp32b32xES12_S1C_NS4_39AutoVectorizingCopyWithAssumedAlignmentILi128EEENS4_14SM90_TMA_STOREES1C_S1X_S1X_EEEvvEEEEvNT_6ParamsE,"ax",@progbits
	.align	128
.text._ZN7cutlass13device_kernelINS_4gemm6kernel13GemmUniversalIN4cute5tupleIJiiiiEEENS1_10collective13CollectiveMmaINS1_35MainloopSm100TmaUmmaWarpSpecializedILi3ELi2ELi4ENS5_IJNS4_1CILi1EEESB_SB_EEEEENS5_IJNSA_ILi64EEENSA_ILi128EEESE_EEENS_12float_e5m2_tENS5_IJlSB_lEEESH_SI_NS4_8TiledMMAINS4_8MMA_AtomIJNS4_10MMA_TraitsINS4_19SM100_MMA_F8F6F4_SSEJSH_SH_fSE_SF_NS4_17integral_constantINS4_4UMMA5MajorELSP_0EEESQ_NSN_INSO_7ScaleInELSR_0EEESS_EEEEEENS4_6LayoutISC_NS5_IJNSA_ILi0EEESW_SW_EEEEENS5_IJNS4_10UnderscoreESZ_SZ_EEEEENS4_13SM90_TMA_LOADENS4_14ComposedLayoutINS4_7SwizzleILi2ELi4ELi3EEENS4_18smem_ptr_flag_bitsILi8EEENSV_INS5_IJNSA_ILi8EEESE_EEENS5_IJSE_SB_EEEEEEEvNS4_8identityES12_S1C_vS1D_EENS_8epilogue10collective18CollectiveEpilogueINS1F_23Sm100TmaWarpSpecializedILi2ELi2ELi32ELb0ELb0EEEJSG_NS5_IJNSV_ISE_SB_EES1K_EEESH_SI_SH_SI_NS1F_6fusion15FusionCallbacksIS1J_NS1M_17LinearCombinationISH_fSH_fLNS_15FloatRoundStyleE2EEESG_S1L_JEEENS4_5SM1004TMEM4LOAD26SM100_TMEM_LOAD_16dp32b32xES12_S1C_NS4_39AutoVectorizingCopyWithAssumedAlignmentILi128EEENS4_14SM90_TMA_STOREES1C_S1X_S1X_EEEvvEEEEvNT_6ParamsE:
        .type           _ZN7cutlass13device_kernelINS_4gemm6kernel13GemmUniversalIN4cute5tupleIJiiiiEEENS1_10collective13CollectiveMmaINS1_35MainloopSm100TmaUmmaWarpSpecializedILi3ELi2ELi4ENS5_IJNS4_1CILi1EEESB_SB_EEEEENS5_IJNSA_ILi64EEENSA_ILi128EEESE_EEENS_12float_e5m2_tENS5_IJlSB_lEEESH_SI_NS4_8TiledMMAINS4_8MMA_AtomIJNS4_10MMA_TraitsINS4_19SM100_MMA_F8F6F4_SSEJSH_SH_fSE_SF_NS4_17integral_constantINS4_4UMMA5MajorELSP_0EEESQ_NSN_INSO_7ScaleInELSR_0EEESS_EEEEEENS4_6LayoutISC_NS5_IJNSA_ILi0EEESW_SW_EEEEENS5_IJNS4_10UnderscoreESZ_SZ_EEEEENS4_13SM90_TMA_LOADENS4_14ComposedLayoutINS4_7SwizzleILi2ELi4ELi3EEENS4_18smem_ptr_flag_bitsILi8EEENSV_INS5_IJNSA_ILi8EEESE_EEENS5_IJSE_SB_EEEEEEEvNS4_8identityES12_S1C_vS1D_EENS_8epilogue10collective18CollectiveEpilogueINS1F_23Sm100TmaWarpSpecializedILi2ELi2ELi32ELb0ELb0EEEJSG_NS5_IJNSV_ISE_SB_EES1K_EEESH_SI_SH_SI_NS1F_6fusion15FusionCallbacksIS1J_NS1M_17LinearCombinationISH_fSH_fLNS_15FloatRoundStyleE2EEESG_S1L_JEEENS4_5SM1004TMEM4LOAD26SM100_TMEM_LOAD_16dp32b32xES12_S1C_NS4_39AutoVectorizingCopyWithAssumedAlignmentILi128EEENS4_14SM90_TMA_STOREES1C_S1X_S1X_EEEvvEEEEvNT_6ParamsE,@function
        .size           _ZN7cutlass13device_kernelINS_4gemm6kernel13GemmUniversalIN4cute5tupleIJiiiiEEENS1_10collective13CollectiveMmaINS1_35MainloopSm100TmaUmmaWarpSpecializedILi3ELi2ELi4ENS5_IJNS4_1CILi1EEESB_SB_EEEEENS5_IJNSA_ILi64EEENSA_ILi128EEESE_EEENS_12float_e5m2_tENS5_IJlSB_lEEESH_SI_NS4_8TiledMMAINS4_8MMA_AtomIJNS4_10MMA_TraitsINS4_19SM100_MMA_F8F6F4_SSEJSH_SH_fSE_SF_NS4_17integral_constantINS4_4UMMA5MajorELSP_0EEESQ_NSN_INSO_7ScaleInELSR_0EEESS_EEEEEENS4_6LayoutISC_NS5_IJNSA_ILi0EEESW_SW_EEEEENS5_IJNS4_10UnderscoreESZ_SZ_EEEEENS4_13SM90_TMA_LOADENS4_14ComposedLayoutINS4_7SwizzleILi2ELi4ELi3EEENS4_18smem_ptr_flag_bitsILi8EEENSV_INS5_IJNSA_ILi8EEESE_EEENS5_IJSE_SB_EEEEEEEvNS4_8identityES12_S1C_vS1D_EENS_8epilogue10collective18CollectiveEpilogueINS1F_23Sm100TmaWarpSpecializedILi2ELi2ELi32ELb0ELb0EEEJSG_NS5_IJNSV_ISE_SB_EES1K_EEESH_SI_SH_SI_NS1F_6fusion15FusionCallbacksIS1J_NS1M_17LinearCombinationISH_fSH_fLNS_15FloatRoundStyleE2EEESG_S1L_JEEENS4_5SM1004TMEM4LOAD26SM100_TMEM_LOAD_16dp32b32xES12_S1C_NS4_39AutoVectorizingCopyWithAssumedAlignmentILi128EEENS4_14SM90_TMA_STOREES1C_S1X_S1X_EEEvvEEEEvNT_6ParamsE,(.L_x_139 - _ZN7cutlass13device_kernelINS_4gemm6kernel13GemmUniversalIN4cute5tupleIJiiiiEEENS1_10collective13CollectiveMmaINS1_35MainloopSm100TmaUmmaWarpSpecializedILi3ELi2ELi4ENS5_IJNS4_1CILi1EEESB_SB_EEEEENS5_IJNSA_ILi64EEENSA_ILi128EEESE_EEENS_12float_e5m2_tENS5_IJlSB_lEEESH_SI_NS4_8TiledMMAINS4_8MMA_AtomIJNS4_10MMA_TraitsINS4_19SM100_MMA_F8F6F4_SSEJSH_SH_fSE_SF_NS4_17integral_constantINS4_4UMMA5MajorELSP_0EEESQ_NSN_INSO_7ScaleInELSR_0EEESS_EEEEEENS4_6LayoutISC_NS5_IJNSA_ILi0EEESW_SW_EEEEENS5_IJNS4_10UnderscoreESZ_SZ_EEEEENS4_13SM90_TMA_LOADENS4_14ComposedLayoutINS4_7SwizzleILi2ELi4ELi3EEENS4_18smem_ptr_flag_bitsILi8EEENSV_INS5_IJNSA_ILi8EEESE_EEENS5_IJSE_SB_EEEEEEEvNS4_8identityES12_S1C_vS1D_EENS_8epilogue10collective18CollectiveEpilogueINS1F_23Sm100TmaWarpSpecializedILi2ELi2ELi32ELb0ELb0EEEJSG_NS5_IJNSV_ISE_SB_EES1K_EEESH_SI_SH_SI_NS1F_6fusion15FusionCallbacksIS1J_NS1M_17LinearCombinationISH_fSH_fLNS_15FloatRoundStyleE2EEESG_S1L_JEEENS4_5SM1004TMEM4LOAD26SM100_TMEM_LOAD_16dp32b32xES12_S1C_NS4_39AutoVectorizingCopyWithAssumedAlignmentILi128EEENS4_14SM90_TMA_STOREES1C_S1X_S1X_EEEvvEEEEvNT_6ParamsE)
        .other          _ZN7cutlass13device_kernelINS_4gemm6kernel13GemmUniversalIN4cute5tupleIJiiiiEEENS1_10collective13CollectiveMmaINS1_35MainloopSm100TmaUmmaWarpSpecializedILi3ELi2ELi4ENS5_IJNS4_1CILi1EEESB_SB_EEEEENS5_IJNSA_ILi64EEENSA_ILi128EEESE_EEENS_12float_e5m2_tENS5_IJlSB_lEEESH_SI_NS4_8TiledMMAINS4_8MMA_AtomIJNS4_10MMA_TraitsINS4_19SM100_MMA_F8F6F4_SSEJSH_SH_fSE_SF_NS4_17integral_constantINS4_4UMMA5MajorELSP_0EEESQ_NSN_INSO_7ScaleInELSR_0EEESS_EEEEEENS4_6LayoutISC_NS5_IJNSA_ILi0EEESW_SW_EEEEENS5_IJNS4_10UnderscoreESZ_SZ_EEEEENS4_13SM90_TMA_LOADENS4_14ComposedLayoutINS4_7SwizzleILi2ELi4ELi3EEENS4_18smem_ptr_flag_bitsILi8EEENSV_INS5_IJNSA_ILi8EEESE_EEENS5_IJSE_SB_EEEEEEEvNS4_8identityES12_S1C_vS1D_EENS_8epilogue10collective18CollectiveEpilogueINS1F_23Sm100TmaWarpSpecializedILi2ELi2ELi32ELb0ELb0EEEJSG_NS5_IJNSV_ISE_SB_EES1K_EEESH_SI_SH_SI_NS1F_6fusion15FusionCallbacksIS1J_NS1M_17LinearCombinationISH_fSH_fLNS_15FloatRoundStyleE2EEESG_S1L_JEEENS4_5SM1004TMEM4LOAD26SM100_TMEM_LOAD_16dp32b32xES12_S1C_NS4_39AutoVectorizingCopyWithAssumedAlignmentILi128EEENS4_14SM90_TMA_STOREES1C_S1X_S1X_EEEvvEEEEvNT_6ParamsE,@"STO_CUDA_ENTRY STV_DEFAULT"
_ZN7cutlass13device_kernelINS_4gemm6kernel13GemmUniversalIN4cute5tupleIJiiiiEEENS1_10collective13CollectiveMmaINS1_35MainloopSm100TmaUmmaWarpSpecializedILi3ELi2ELi4ENS5_IJNS4_1CILi1EEESB_SB_EEEEENS5_IJNSA_ILi64EEENSA_ILi128EEESE_EEENS_12float_e5m2_tENS5_IJlSB_lEEESH_SI_NS4_8TiledMMAINS4_8MMA_AtomIJNS4_10MMA_TraitsINS4_19SM100_MMA_F8F6F4_SSEJSH_SH_fSE_SF_NS4_17integral_constantINS4_4UMMA5MajorELSP_0EEESQ_NSN_INSO_7ScaleInELSR_0EEESS_EEEEEENS4_6LayoutISC_NS5_IJNSA_ILi0EEESW_SW_EEEEENS5_IJNS4_10UnderscoreESZ_SZ_EEEEENS4_13SM90_TMA_LOADENS4_14ComposedLayoutINS4_7SwizzleILi2ELi4ELi3EEENS4_18smem_ptr_flag_bitsILi8EEENSV_INS5_IJNSA_ILi8EEESE_EEENS5_IJSE_SB_EEEEEEEvNS4_8identityES12_S1C_vS1D_EENS_8epilogue10collective18CollectiveEpilogueINS1F_23Sm100TmaWarpSpecializedILi2ELi2ELi32ELb0ELb0EEEJSG_NS5_IJNSV_ISE_SB_EES1K_EEESH_SI_SH_SI_NS1F_6fusion15FusionCallbacksIS1J_NS1M_17LinearCombinationISH_fSH_fLNS_15FloatRoundStyleE2EEESG_S1L_JEEENS4_5SM1004TMEM4LOAD26SM100_TMEM_LOAD_16dp32b32xES12_S1C_NS4_39AutoVectorizingCopyWithAssumedAlignmentILi128EEENS4_14SM90_TMA_STOREES1C_S1X_S1X_EEEvvEEEEvNT_6ParamsE:
[----:B------:R-:W1:Y:S01]  /*0000*/  LDC R1, c[0x0][0x37c] ;  /* 0x0000df00ff017b82 */ /* 0x000e620000000800 */
[----:B------:R-:W2:Y:S01]  /*0010*/  S2R R108, SR_TID.X ;  /* 0x00000000006c7919 */ /* 0x000ea20000002100 */
[----:B------:R-:W3:Y:S01]  /*0020*/  LDCU.64 UR4, c[0x0][0x890] ;  /* 0x00011200ff0477ac */ /* 0x000ee20008000a00 */
[----:B------:R-:W-:Y:S02]  /*0030*/  PRMT R95, RZ, 0x7610, R95 ;  /* 0x00007610ff5f7816 */ /* 0x000fe4000000005f */
[----:B------:R-:W-:Y:S01]  /*0040*/  ELECT P5, URZ, PT ;  /* 0x0000000000ff782f */ /* 0x000fe200038a0000 */
[----:B------:R-:W4:Y:S01]  /*0050*/  LDCU.64 UR46, c[0x0][0x358] ;  /* 0x00006b00ff2e77ac */ /* 0x000f220008000a00 */
[----:B---3--:R-:W-:-:S04]  /*0060*/  UISETP.NE.U32.AND UP0, UPT, UR4, URZ, UPT ;  /* 0x000000ff0400728c */ /* 0x008fc8000bf05070 */
[----:B------:R-:W-:Y:S01]  /*0070*/  UISETP.NE.AND.EX UP0, UPT, UR5, URZ, UPT, UP0 ;  /* 0x000000ff0500728c */ /* 0x000fe2000bf05300 */
[----:B--2---:R-:W-:-:S05]  /*0080*/  SHF.R.U32.HI R101, RZ, 0x5, R108 ;  /* 0x00000005ff657819 */ /* 0x004fca000001166c */
[----:B------:R-:W2:Y:S02]  /*0090*/  SHFL.IDX PT, R0, R101, RZ, 0x1f ;  /* 0x00001fff65007589 */ /* 0x000ea400000e0000 */
[----:B--2---:R-:W-:Y:S01]  /*00a0*/  R2UR UR8, R0 ;  /* 0x00000000000872ca */ /* 0x004fe200000e0000 */
[----:B-1--4-:R-:W-:-:S14]  /*00b0*/  BRA.U UP0, `(.L_x_0) ;  /* 0x00000001002c7547 */ /* 0x012fdc000b800000 */
[----:B------:R-:W1:Y:S02]  /*00c0*/  LDCU.64 UR6, c[0x0][0x888] ;  /* 0x00011100ff0677ac */ /* 0x000e640008000a00 */
[----:B-1----:R-:W-:-:S04]  /*00d0*/  UISETP.NE.U32.AND UP0, UPT, UR6, URZ, UPT ;  /* 0x000000ff0600728c */ /* 0x002fc8000bf05070 */
[----:B------:R-:W-:-:S09]  /*00e0*/  UISETP.NE.AND.EX UP0, UPT, UR7, URZ, UPT, UP0 ;  /* 0x000000ff0700728c */ /* 0x000fd2000bf05300 */
[----:B------:R-:W-:Y:S05]  /*00f0*/  BRA.U !UP0, `(.L_x_1) ;  /* 0x0000000108107547 */ /* 0x000fea000b800000 */
[----:B------:R-:W1:Y:S02]  /*0100*/  LDC.64 R2, c[0x0][0x888] ;  /* 0x00022200ff027b82 */ /* 0x000e640000000a00 */
[----:B-1----:R1:W5:Y:S01]  /*0110*/  LDG.E R49, desc[UR46][R2.64] ;  /* 0x0000002e02317981 */ /* 0x002362000c1e1900 */
[----:B------:R-:W-:Y:S01]  /*0120*/  HFMA2 R95, -RZ, RZ, 0, 5.9604644775390625e-08 ;  /* 0x00000001ff5f7431 */ /* 0x000fe200000001ff */
[----:B------:R-:W-:Y:S05]  /*0130*/  BRA `(.L_x_0) ;  /* 0x00000000000c7947 */ /* 0x000fea0003800000 */
.L_x_1:
[----:B------:R-:W1:Y:S01]  /*0140*/  LDCU UR6, c[0x0][0x880] ;  /* 0x00011000ff0677ac */ /* 0x000e620008000800 */
[----:B------:R-:W-:Y:S01]  /*0150*/  HFMA2 R95, -RZ, RZ, 0, 5.9604644775390625e-08 ;  /* 0x00000001ff5f7431 */ /* 0x000fe200000001ff */
[----:B-1----:R-:W-:-:S07]  /*0160*/  MOV R49, UR6 ;  /* 0x0000000600317c02 */ /* 0x002fce0008000f00 */
.L_x_0:
[----:B------:R-:W2:Y:S02]  /*0170*/  LDCU.64 UR6, c[0x0][0x8b0] ;  /* 0x00011600ff0677ac */ /* 0x000ea40008000a00 */
[----:B--2---:R-:W-:-:S04]  /*0180*/  UISETP.NE.U32.AND UP0, UPT, UR6, URZ, UPT ;  /* 0x000000ff0600728c */ /* 0x004fc8000bf05070 */
[----:B------:R-:W-:-:S09]  /*0190*/  UISETP.NE.AND.EX UP0, UPT, UR7, URZ, UPT, UP0 ;  /* 0x000000ff0700728c */ /* 0x000fd2000bf05300 */
[----:B------:R-:W-:Y:S05]  /*01a0*/  BRA.U UP0, `(.L_x_2) ;  /* 0x0000000100247547 */ /* 0x000fea000b800000 */
[----:B------:R-:W2:Y:S02]  /*01b0*/  LDCU.64 UR6, c[0x0][0x8a8] ;  /* 0x00011500ff0677ac */ /* 0x000ea40008000a00 */
[----:B--2---:R-:W-:-:S04]  /*01c0*/  UISETP.NE.U32.AND UP0, UPT, UR6, URZ, UPT ;  /* 0x000000ff0600728c */ /* 0x004fc8000bf05070 */
[----:B------:R-:W-:-:S09]  /*01d0*/  UISETP.NE.AND.EX UP0, UPT, UR7, URZ, UPT, UP0 ;  /* 0x000000ff0700728c */ /* 0x000fd2000bf05300 */
[----:B------:R-:W-:Y:S05]  /*01e0*/  BRA.U !UP0, `(.L_x_3) ;  /* 0x00000001080c7547 */ /* 0x000fea000b800000 */
[----:B-1----:R-:W1:Y:S02]  /*01f0*/  LDC.64 R2, c[0x0][0x8a8] ;  /* 0x00022a00ff027b82 */ /* 0x002e640000000a00 */
[----:B-1----:R2:W5:Y:S01]  /*0200*/  LDG.E R47, desc[UR46][R2.64] ;  /* 0x0000002e022f7981 */ /* 0x002562000c1e1900 */
[----:B------:R-:W-:Y:S05]  /*0210*/  BRA `(.L_x_2) ;  /* 0x0000000000087947 */ /* 0x000fea0003800000 */
.L_x_3:
[----:B------:R-:W2:Y:S02]  /*0220*/  LDCU UR6, c[0x0][0x8a0] ;  /* 0x00011400ff0677ac */ /* 0x000ea40008000800 */
[----:B--2---:R-:W-:Y:S02]  /*0230*/  MOV R47, UR6 ;  /* 0x00000006002f7c02 */ /* 0x004fe40008000f00 */
.L_x_2:
[----:B------:R-:W-:Y:S01]  /*0240*/  IMAD.U32 R0, RZ, RZ, UR8 ;  /* 0x00000008ff007e24 */ /* 0x000fe2000f8e00ff */
[----:B------:R-:W-:Y:S04]  /*0250*/  BSSY.RECONVERGENT B0, `(.L_x_4) ;  /* 0x000000c000007945 */ /* 0x000fe80003800200 */
[C---:B------:R-:W-:Y:S02]  /*0260*/  ISETP.NE.OR P1, PT, R0.reuse, 0x1, !P5 ;  /* 0x000000010000780c */ /* 0x040fe40006f25670 */
[----:B------:R-:W-:-:S11]  /*0270*/  ISETP.NE.OR P0, PT, R0, 0x3, !P5 ;  /* 0x000000030000780c */ /* 0x000fd60006f05670 */
[----:B------:R-:W-:Y:S05]  /*0280*/  @P1 BRA `(.L_x_5) ;  /* 0x0000000000201947 */ /* 0x000fea0003800000 */
[----:B------:R-:W3:Y:S02]  /*0290*/  LDCU.64 UR6, c[0x0][0x348] ;  /* 0x00006900ff0677ac */ /* 0x000ee40008000a00 */
[----:B---3--:R-:W-:Y:S02]  /*02a0*/  UIADD3 UR10, UP1, UPT, UR6, 0x80, URZ ;  /* 0x00000080060a7890 */ /* 0x008fe4000ff3e0ff */
[----:B------:R-:W-:Y:S02]  /*02b0*/  UIADD3 UR6, UP0, UPT, UR6, 0x180, URZ ;  /* 0x0000018006067890 */ /* 0x000fe4000ff1e0ff */
[----:B------:R-:W-:Y:S02]  /*02c0*/  UIADD3.X UR11, UPT, UPT, URZ, UR7, URZ, UP1, !UPT ;  /* 0x00000007ff0b7290 */ /* 0x000fe40008ffe4ff */
[----:B------:R-:W-:-:S07]  /*02d0*/  UIADD3.X UR7, UPT, UPT, URZ, UR7, URZ, UP0, !UPT ;  /* 0x00000007ff077290 */ /* 0x000fce00087fe4ff */
[----:B------:R3:W-:Y:S02]  /*02e0*/  UTMACCTL.PF [UR10] ;  /* 0x000000000a0079b9 */ /* 0x0007e40008040000 */
[----:B------:R3:W-:Y:S02]  /*02f0*/  UTMACCTL.PF [UR6] ;  /* 0x00000000060079b9 */ /* 0x0007e40008040000 */
[----:B---3--:R-:W-:Y:S01]  /*0300*/  NOP ;  /* 0x0000000000007918 */ /* 0x008fe20000000000 */
.L_x_5:
[----:B------:R-:W-:Y:S05]  /*0310*/  BSYNC.RECONVERGENT B0 ;  /* 0x0000000000007941 */ /* 0x000fea0003800200 */
.L_x_4:
[----:B------:R-:W-:Y:S04]  /*0320*/  BSSY.RECONVERGENT B0, `(.L_x_6) ;  /* 0x000000a000007945 */ /* 0x000fe80003800200 */
        /* <DEDUP_REMOVED lines=9> */
.L_x_7:
[----:B------:R-:W-:Y:S05]  /*03c0*/  BSYNC.RECONVERGENT B0 ;  /* 0x0000000000007941 */ /* 0x000fea0003800200 */
.L_x_6:
[----:B------:R-:W3:Y:S01]  /*03d0*/  LDCU.64 UR6, c[0x0][0x888] ;  /* 0x00011100ff0677ac */ /* 0x000ee20008000a00 */
[----:B------:R-:W-:Y:S02]  /*03e0*/  UISETP.EQ.U32.AND UP1, UPT, UR4, URZ, UPT ;  /* 0x000000ff0400728c */ /* 0x000fe4000bf22070 */
[----:B------:R-:W-:Y:S02]  /*03f0*/  UPLOP3.LUT UP2, UPT, UPT, UPT, UPT, 0x80, 0x8 ;  /* 0x000000000008789c */ /* 0x000fe40003f4f070 */
[----:B---3--:R-:W-:-:S04]  /*0400*/  UISETP.NE.U32.AND UP0, UPT, UR6, URZ, UPT ;  /* 0x000000ff0600728c */ /* 0x008fc8000bf05070 */
[----:B------:R-:W-:-:S04]  /*0410*/  UISETP.NE.AND.EX UP0, UPT, UR7, URZ, UPT, UP0 ;  /* 0x000000ff0700728c */ /* 0x000fc8000bf05300 */
[----:B------:R-:W-:-:S04]  /*0420*/  UISETP.EQ.OR.EX UP3, UPT, UR5, URZ, !UP0, UP1 ;  /* 0x000000ff0500728c */ /* 0x000fc8000c762710 */
[----:B------:R-:W-:-:S05]  /*0430*/  UP2UR UR50, UPR, URZ, 0x8 ;  /* 0x00000008ff327883 */ /* 0x000fca0008000000 */
[----:B------:R-:W-:Y:S07]  /*0440*/  BRA.U !UP3, `(.L_x_8) ;  /* 0x000000010b207547 */ /* 0x000fee000b800000 */
[----:B------:R-:W-:Y:S01]  /*0450*/  UISETP.NE.U32.AND UP2, UPT, UR4, URZ, UPT ;  /* 0x000000ff0400728c */ /* 0x000fe2000bf45070 */
[----:B-----5:R-:W-:Y:S01]  /*0460*/  FSETP.NEU.AND P0, PT, R49, RZ, PT ;  /* 0x000000ff3100720b */ /* 0x020fe20003f0d000 */
[----:B------:R-:W-:Y:S02]  /*0470*/  USEL UR4, URZ, 0xffffffff, UP0 ;  /* 0xffffffffff047887 */ /* 0x000fe40008000000 */
[----:B------:R-:W-:-:S10]  /*0480*/  UISETP.NE.AND.EX UP2, UPT, UR5, URZ, UPT, UP2 ;  /* 0x000000ff0500728c */ /* 0x000fd4000bf45320 */
[----:B------:R-:W-:Y:S01]  /*0490*/  VOTEU.ANY UP1, P0 ;  /* 0x0000000000ff7886 */ /* 0x000fe20000020100 */
[----:B------:R-:W-:-:S04]  /*04a0*/  @!UP2 USEL UR4, URZ, 0xffffffff, UP1 ;  /* 0xffffffffff04a887 */ /* 0x000fc80008800000 */
[----:B------:R-:W-:-:S04]  /*04b0*/  ULOP3.LUT UR4, UR4, 0x1, URZ, 0xc0, !UPT ;  /* 0x0000000104047892 */ /* 0x000fc8000f8ec0ff */
[----:B------:R-:W-:-:S11]  /*04c0*/  UISETP.NE.U32.AND UP2, UPT, UR4, 0x1, UPT ;  /* 0x000000010400788c */ /* 0x000fd6000bf45070 */
.L_x_8:
[----:B-12---:R-:W1:Y:S01]  /*04d0*/  SHFL.IDX PT, R2, R101, RZ, 0x1f ;  /* 0x00001fff65027589 */ /* 0x006e6200000e0000 */
[----:B------:R-:W-:-:S04]  /*04e0*/  UISETP.NE.AND UP1, UPT, UR8, 0x2, UPT ;  /* 0x000000020800788c */ /* 0x000fc8000bf25270 */
[----:B------:R-:W-:Y:S01]  /*04f0*/  USEL UR6, URZ, 0x1, UP1 ;  /* 0x00000001ff067887 */ /* 0x000fe20008800000 */
[----:B-1----:R-:W-:-:S13]  /*0500*/  ISETP.NE.AND P0, PT, R2, RZ, PT ;  /* 0x000000ff0200720c */ /* 0x002fda0003f05270 */
[----:B------:R-:W-:Y:S05]  /*0510*/  @P0 BRA `(.L_x_9) ;  /* 0x0000000000400947 */ /* 0x000fea0003800000 */
[----:B------:R-:W1:Y:S01]  /*0520*/  S2UR UR5, SR_CgaCtaId ;  /* 0x00000000000579c3 */ /* 0x000e620000008800 */
[----:B------:R-:W-:Y:S01]  /*0530*/  UMOV UR7, 0x400 ;  /* 0x0000040000077882 */ /* 0x000fe20000000000 */
[----:B------:R-:W-:Y:S01]  /*0540*/  UMOV UR4, 0x1 ;  /* 0x0000000100047882 */ /* 0x000fe20000000000 */
[----:B------:R-:W-:Y:S01]  /*0550*/  ELECT P0, URZ, PT ;  /* 0x0000000000ff782f */ /* 0x000fe20003800000 */
[----:B------:R-:W-:-:S04]  /*0560*/  UIADD3 UR10, UPT, UPT, -UR4, 0x100000, URZ ;  /* 0x00100000040a7890 */ /* 0x000fc8000fffe1ff */
[----:B------:R-:W-:Y:S02]  /*0570*/  USHF.L.U32 UR11, UR10, 0xb, URZ ;  /* 0x0000000b0a0b7899 */ /* 0x000fe400080006ff */
[----:B------:R-:W-:Y:S02]  /*0580*/  USHF.L.U32 UR10, UR10, 0x1, URZ ;  /* 0x000000010a0a7899 */ /* 0x000fe400080006ff */
[----:B-1----:R-:W-:Y:S01]  /*0590*/  ULEA UR5, UR5, UR7, 0x18 ;  /* 0x0000000705057291 */ /* 0x002fe2000f8ec0ff */
[----:B------:R-:W1:Y:S11]  /*05a0*/  FENCE.VIEW.ASYNC.S ;  /* 0x00000000000073c6 */ /* 0x000e760000000000 */
[----:B-1----:R1:W2:Y:S01]  /*05b0*/  SYNCS.EXCH.64 URZ, [UR5], UR10 ;  /* 0x0000000a05ff75b2 */ /* 0x0022a20008000100 */
[----:B------:R1:W3:Y:S01]  /*05c0*/  SYNCS.EXCH.64 URZ, [UR5+0x18], UR10 ;  /* 0x0000180a05ff75b2 */ /* 0x0002e20008000100 */
[----:B------:R1:W4:Y:S01]  /*05d0*/  SYNCS.EXCH.64 URZ, [UR5+0x8], UR10 ;  /* 0x0000080a05ff75b2 */ /* 0x0003220008000100 */
[----:B------:R1:W1:Y:S01]  /*05e0*/  SYNCS.EXCH.64 URZ, [UR5+0x20], UR10 ;  /* 0x0000200a05ff75b2 */ /* 0x0002620008000100 */
[----:B------:R1:W1:Y:S01]  /*05f0*/  SYNCS.EXCH.64 URZ, [UR5+0x10], UR10 ;  /* 0x0000100a05ff75b2 */ /* 0x0002620008000100 */
[----:B------:R1:W1:Y:S01]  /*0600*/  SYNCS.EXCH.64 URZ, [UR5+0x28], UR10 ;  /* 0x0000280a05ff75b2 */ /* 0x0002620008000100 */
[----:B------:R-:W-:Y:S01]  /*0610*/  NOP ;  /* 0x0000000000007918 */ /* 0x000fe20000000000 */
.L_x_9:
[----:B------:R-:W2:Y:S01]  /*0620*/  SHFL.IDX PT, R2, R101, RZ, 0x1f ;  /* 0x00001fff65027589 */ /* 0x000ea200000e0000 */
[----:B------:R-:W-:Y:S01]  /*0630*/  NOP ;  /* 0x0000000000007918 */ /* 0x000fe20000000000 */
[----:B--2---:R-:W-:-:S13]  /*0640*/  ISETP.NE.AND P0, PT, R2, 0x1, PT ;  /* 0x000000010200780c */ /* 0x004fda0003f05270 */
[----:B------:R-:W-:Y:S05]  /*0650*/  @P0 BRA `(.L_x_10) ;  /* 0x0000000000480947 */ /* 0x000fea0003800000 */
[----:B------:R-:W2:Y:S01]  /*0660*/  S2UR UR7, SR_CgaCtaId ;  /* 0x00000000000779c3 */ /* 0x000ea20000008800 */
[----:B------:R-:W-:Y:S01]  /*0670*/  UMOV UR9, 0x400 ;  /* 0x0000040000097882 */ /* 0x000fe20000000000 */
[----:B-1----:R-:W-:Y:S01]  /*0680*/  UMOV UR5, 0x20 ;  /* 0x0000002000057882 */ /* 0x002fe20000000000 */
[----:B------:R-:W-:Y:S01]  /*0690*/  UMOV UR4, 0x80 ;  /* 0x0000008000047882 */ /* 0x000fe20000000000 */
[----:B------:R-:W-:-:S04]  /*06a0*/  UIADD3 UR10, UPT, UPT, -UR5, 0x100000, URZ ;  /* 0x00100000050a7890 */ /* 0x000fc8000fffe1ff */
[----:B------:R-:W-:Y:S02]  /*06b0*/  USHF.L.U32 UR11, UR10, 0xb, URZ ;  /* 0x0000000b0a0b7899 */ /* 0x000fe400080006ff */
[----:B------:R-:W-:Y:S02]  /*06c0*/  USHF.L.U32 UR10, UR10, 0x1, URZ ;  /* 0x000000010a0a7899 */ /* 0x000fe400080006ff */
[----:B------:R-:W-:-:S04]  /*06d0*/  UIADD3 UR4, UPT, UPT, -UR4, 0x100000, URZ ;  /* 0x0010000004047890 */ /* 0x000fc8000fffe1ff */
[----:B------:R-:W-:Y:S02]  /*06e0*/  USHF.L.U32 UR5, UR4, 0xb, URZ ;  /* 0x0000000b04057899 */ /* 0x000fe400080006ff */
[----:B------:R-:W-:Y:S01]  /*06f0*/  USHF.L.U32 UR4, UR4, 0x1, URZ ;  /* 0x0000000104047899 */ /* 0x000fe200080006ff */
[----:B------:R-:W-:Y:S01]  /*0700*/  ELECT P0, URZ, PT ;  /* 0x0000000000ff782f */ /* 0x000fe20003800000 */
[----:B--2---:R-:W-:Y:S01]  /*0710*/  ULEA UR7, UR7, UR9, 0x18 ;  /* 0x0000000907077291 */ /* 0x004fe2000f8ec0ff */
[----:B------:R-:W1:Y:S11]  /*0720*/  FENCE.VIEW.ASYNC.S ;  /* 0x00000000000073c6 */ /* 0x000e760000000000 */
[----:B-1----:R2:W1:Y:S01]  /*0730*/  SYNCS.EXCH.64 URZ, [UR7+0x30], UR10 ;  /* 0x0000300a07ff75b2 */ /* 0x0024620008000100 */
[----:B------:R2:W1:Y:S01]  /*0740*/  SYNCS.EXCH.64 URZ, [UR7+0x40], UR4 ;  /* 0x0000400407ff75b2 */ /* 0x0004620008000100 */
[----:B------:R2:W1:Y:S01]  /*0750*/  SYNCS.EXCH.64 URZ, [UR7+0x38], UR10 ;  /* 0x0000380a07ff75b2 */ /* 0x0004620008000100 */
[----:B------:R2:W1:Y:S02]  /*0760*/  SYNCS.EXCH.64 URZ, [UR7+0x48], UR4 ;  /* 0x0000480407ff75b2 */ /* 0x0004640008000100 */
[----:B--2---:R-:W-:Y:S01]  /*0770*/  NOP ;  /* 0x0000000000007918 */ /* 0x004fe20000000000 */
.L_x_10:
[----:B------:R-:W2:Y:S01]  /*0780*/  SHFL.IDX PT, R2, R101, RZ, 0x1f ;  /* 0x00001fff65027589 */ /* 0x000ea200000e0000 */
[----:B------:R-:W-:Y:S01]  /*0790*/  NOP ;  /* 0x0000000000007918 */ /* 0x000fe20000000000 */
[----:B--2---:R-:W-:-:S13]  /*07a0*/  ISETP.NE.AND P0, PT, R2, 0x3, PT ;  /* 0x000000030200780c */ /* 0x004fda0003f05270 */
[----:B------:R-:W-:Y:S05]  /*07b0*/  @P0 BRA `(.L_x_11) ;  /* 0x0000000000300947 */ /* 0x000fea0003800000 */
[----:B-1----:R-:W1:Y:S01]  /*07c0*/  S2UR UR5, SR_CgaCtaId ;  /* 0x00000000000579c3 */ /* 0x002e620000008800 */
        /* <DEDUP_REMOVED lines=8> */
[----:B-1----:R2:W1:Y:S01]  /*0850*/  SYNCS.EXCH.64 URZ, [UR5+0x50], UR10 ;  /* 0x0000500a05ff75b2 */ /* 0x0024620008000100 */
[----:B------:R2:W1:Y:S02]  /*0860*/  SYNCS.EXCH.64 URZ, [UR5+0x58], UR10 ;  /* 0x0000580a05ff75b2 */ /* 0x0004640008000100 */
[----:B--2---:R-:W-:Y:S01]  /*0870*/  NOP ;  /* 0x0000000000007918 */ /* 0x004fe20000000000 */
.L_x_11:
[----:B------:R-:W2:Y:S01]  /*0880*/  SHFL.IDX PT, R2, R101, RZ, 0x1f ;  /* 0x00001fff65027589 */ /* 0x000ea200000e0000 */
[----:B------:R-:W-:Y:S01]  /*0890*/  NOP ;  /* 0x0000000000007918 */ /* 0x000fe20000000000 */
[----:B--2---:R-:W-:-:S13]  /*08a0*/  ISETP.NE.AND P0, PT, R2, 0x4, PT ;  /* 0x000000040200780c */ /* 0x004fda0003f05270 */
[----:B------:R-:W-:Y:S05]  /*08b0*/  @P0 BRA `(.L_x_12) ;  /* 0x00000000004c0947 */ /* 0x000fea0003800000 */
[----:B-1----:R-:W1:Y:S01]  /*08c0*/  S2UR UR5, SR_CgaCtaId ;  /* 0x00000000000579c3 */ /* 0x002e620000008800 */
[----:B------:R-:W-:Y:S01]  /*08d0*/  UMOV UR9, 0x100 ;  /* 0x0000010000097882 */ /* 0x000fe20000000000 */
[----:B------:R-:W-:Y:S01]  /*08e0*/  UMOV UR7, 0x400 ;  /* 0x0000040000077882 */ /* 0x000fe20000000000 */
[----:B------:R-:W-:Y:S01]  /*08f0*/  USEL UR9, UR9, 0xe0, UP2 ;  /* 0x000000e009097887 */ /* 0x000fe20009000000 */
[----:B------:R-:W-:Y:S01]  /*0900*/  UMOV UR4, 0x1 ;  /* 0x0000000100047882 */ /* 0x000fe20000000000 */
[----:B------:R-:W-:Y:S01]  /*0910*/  ELECT P0, URZ, PT ;  /* 0x0000000000ff782f */ /* 0x000fe20003800000 */
[----:B------:R-:W-:-:S04]  /*0920*/  UIADD3 UR10, UPT, UPT, -UR4, 0x100000, URZ ;  /* 0x00100000040a7890 */ /* 0x000fc8000fffe1ff */
[----:B------:R-:W-:Y:S02]  /*0930*/  USHF.L.U32 UR11, UR10, 0xb, URZ ;  /* 0x0000000b0a0b7899 */ /* 0x000fe400080006ff */
[----:B------:R-:W-:Y:S02]  /*0940*/  USHF.L.U32 UR10, UR10, 0x1, URZ ;  /* 0x000000010a0a7899 */ /* 0x000fe400080006ff */
[----:B------:R-:W-:-:S04]  /*0950*/  UIADD3 UR12, UPT, UPT, -UR9, 0x100000, URZ ;  /* 0x00100000090c7890 */ /* 0x000fc8000fffe1ff */
[----:B------:R-:W-:Y:S02]  /*0960*/  USHF.L.U32 UR13, UR12, 0xb, URZ ;  /* 0x0000000b0c0d7899 */ /* 0x000fe400080006ff */
[----:B------:R-:W-:Y:S02]  /*0970*/  USHF.L.U32 UR12, UR12, 0x1, URZ ;  /* 0x000000010c0c7899 */ /* 0x000fe400080006ff */
[----:B-1----:R-:W-:Y:S01]  /*0980*/  ULEA UR5, UR5, UR7, 0x18 ;  /* 0x0000000705057291 */ /* 0x002fe2000f8ec0ff */
[----:B------:R-:W1:Y:S11]  /*0990*/  FENCE.VIEW.ASYNC.S ;  /* 0x00000000000073c6 */ /* 0x000e760000000000 */
[----:B-1----:R2:W1:Y:S01]  /*09a0*/  SYNCS.EXCH.64 URZ, [UR5+0x60], UR10 ;  /* 0x0000600a05ff75b2 */ /* 0x0024620008000100 */
[----:B------:R2:W1:Y:S01]  /*09b0*/  SYNCS.EXCH.64 URZ, [UR5+0x70], UR12 ;  /* 0x0000700c05ff75b2 */ /* 0x0004620008000100 */
[----:B------:R2:W1:Y:S01]  /*09c0*/  SYNCS.EXCH.64 URZ, [UR5+0x68], UR10 ;  /* 0x0000680a05ff75b2 */ /* 0x0004620008000100 */
[----:B------:R2:W1:Y:S02]  /*09d0*/  SYNCS.EXCH.64 URZ, [UR5+0x78], UR12 ;  /* 0x0000780c05ff75b2 */ /* 0x0004640008000100 */
[----:B--2---:R-:W-:Y:S01]  /*09e0*/  NOP ;  /* 0x0000000000007918 */ /* 0x004fe20000000000 */
.L_x_12:
        /* <DEDUP_REMOVED lines=20> */
[----:B------:R2:W1:Y:S01]  /*0b30*/  SYNCS.EXCH.64 URZ, [UR7+0xa8], UR4 ;  /* 0x0000a80407ff75b2 */ /* 0x0004620008000100 */
[----:B------:R2:W1:Y:S01]  /*0b40*/  SYNCS.EXCH.64 URZ, [UR7+0x90], UR10 ;  /* 0x0000900a07ff75b2 */ /* 0x0004620008000100 */
[----:B------:R2:W1:Y:S01]  /*0b50*/  SYNCS.EXCH.64 URZ, [UR7+0xb0], UR4 ;  /* 0x0000b00407ff75b2 */ /* 0x0004620008000100 */
[----:B------:R2:W1:Y:S01]  /*0b60*/  SYNCS.EXCH.64 URZ, [UR7+0x98], UR10 ;  /* 0x0000980a07ff75b2 */ /* 0x0004620008000100 */
[----:B------:R2:W1:Y:S02]  /*0b70*/  SYNCS.EXCH.64 URZ, [UR7+0xb8], UR4 ;  /* 0x0000b80407ff75b2 */ /* 0x0004640008000100 */
[----:B--2---:R-:W-:Y:S01]  /*0b80*/  NOP ;  /* 0x0000000000007918 */ /* 0x004fe20000000000 */
.L_x_13:
        /* <DEDUP_REMOVED lines=18> */
.L_x_14:
[----:B-1----:R-:W1:Y:S01]  /*0cb0*/  S2UR UR5, SR_CTAID.X ;  /* 0x00000000000579c3 */ /* 0x002e620000002500 */
[----:B------:R-:W-:-:S05]  /*0cc0*/  CS2R.32 R96, SR_CgaSize ;  /* 0x0000000000607805 */ /* 0x000fca0000008a00 */
[----:B------:R-:W-:-:S05]  /*0cd0*/  IMAD R96, R96, -0xa0, RZ ;  /* 0xffffff6060607824 */ /* 0x000fca00078e02ff */
[----:B------:R-:W-:-:S14]  /*0ce0*/  R2UR UR9, R96 ;  /* 0x00000000600972ca */ /* 0x000fdc00000e0000 */
[----:B------:R-:W2:Y:S01]  /*0cf0*/  LDCU UR9, c[0x0][UR9+0x2b0] ;  /* 0x00005600090977ac */ /* 0x000ea20008000800 */
[----:B------:R-:W-:Y:S01]  /*0d00*/  NOP ;  /* 0x0000000000007918 */ /* 0x000fe20000000000 */
[----:B------:R-:W-:-:S05]  /*0d10*/  CS2R.32 R96, SR_CgaSize ;  /* 0x0000000000607805 */ /* 0x000fca0000008a00 */
[----:B------:R-:W-:-:S05]  /*0d20*/  IMAD R96, R96, -0xa0, RZ ;  /* 0xffffff6060607824 */ /* 0x000fca00078e02ff */
[----:B------:R-:W-:-:S14]  /*0d30*/  R2UR UR7, R96 ;  /* 0x00000000600772ca */ /* 0x000fdc00000e0000 */
[----:B------:R-:W3:Y:S01]  /*0d40*/  LDCU UR7, c[0x0][UR7+0x2b4] ;  /* 0x00005680070777ac */ /* 0x000ee20008000800 */
[----:B------:R-:W4:Y:S08]  /*0d50*/  S2UR UR4, SR_CTAID.Y ;  /* 0x00000000000479c3 */ /* 0x000f300000002600 */
[----:B------:R-:W3:Y:S01]  /*0d60*/  LDC R9, c[0x0][0xb24] ;  /* 0x0002c900ff097b82 */ /* 0x000ee20000000800 */
[----:B-1----:R-:W-:-:S02]  /*0d70*/  I2FP.F32.U32 R4, UR5 ;  /* 0x0000000500047c45 */ /* 0x002fc40008201000 */
[----:B------:R-:W-:-:S05]  /*0d80*/  CS2R.32 R5, SR_CgaSize ;  /* 0x0000000000057805 */ /* 0x000fca0000008a00 */
[----:B------:R-:W-:-:S06]  /*0d90*/  IMAD R5, R5, -0xa0, RZ ;  /* 0xffffff6005057824 */ /* 0x000fcc00078e02ff */
[----:B------:R-:W1:Y:S01]  /*0da0*/  LDC R5, c[0x0][R5+0x2a0] ;  /* 0x0000a80005057b82 */ /* 0x000e620000000800 */
[----:B------:R-:W-:Y:S01]  /*0db0*/  MOV R21, UR5 ;  /* 0x0000000500157c02 */ /* 0x000fe20008000f00 */
[----:B--2---:R-:W-:Y:S01]  /*0dc0*/  FMUL R4, R4, UR9 ;  /* 0x0000000904047c20 */ /* 0x004fe20008400000 */
[----:B----4-:R-:W-:Y:S02]  /*0dd0*/  I2FP.F32.U32 R2, UR4 ;  /* 0x0000000400027c45 */ /* 0x010fe40008201000 */
[----:B------:R-:W-:-:S05]  /*0de0*/  CS2R.32 R3, SR_CgaSize ;  /* 0x0000000000037805 */ /* 0x000fca0000008a00 */
[----:B------:R-:W-:-:S06]  /*0df0*/  IMAD R3, R3, -0xa0, RZ ;  /* 0xffffff6003037824 */ /* 0x000fcc00078e02ff */
[----:B------:R-:W2:Y:S01]  /*0e00*/  LDC R3, c[0x0][R3+0x2a4] ;  /* 0x0000a90003037b82 */ /* 0x000ea20000000800 */
[----:B------:R-:W4:Y:S01]  /*0e10*/  F2I.U32.TRUNC.NTZ R96, R4 ;  /* 0x0000000400607305 */ /* 0x000f22000020f000 */
[----:B------:R-:W-:Y:S01]  /*0e20*/  MOV R20, UR4 ;  /* 0x0000000400147c02 */ /* 0x000fe20008000f00 */
[----:B---3--:R-:W-:-:S05]  /*0e30*/  FMUL R2, R2, UR7 ;  /* 0x0000000702027c20 */ /* 0x008fca0008400000 */
[----:B------:R-:W-:Y:S01]  /*0e40*/  BAR.SYNC.DEFER_BLOCKING 0x0 ;  /* 0x0000000000007b1d */ /* 0x000fe20000010000 */
[----:B------:R-:W-:-:S05]  /*0e50*/  ISETP.GE.AND P0, PT, R9, 0x1, PT ;  /* 0x000000010900780c */ /* 0x000fca0003f06270 */
[----:B------:R-:W3:Y:S02]  /*0e60*/  F2I.U32.TRUNC.NTZ R94, R2 ;  /* 0x00000002005e7305 */ /* 0x000ee4000020f000 */
[----:B------:R-:W2:Y:S01]  /*0e70*/  S2UR UR36, SR_CTAID.Z ;  /* 0x00000000002479c3 */ /* 0x000ea20000002700 */
[----:B----4-:R-:W-:-:S05]  /*0e80*/  IADD3 R96, PT, PT, -R96, RZ, RZ ;  /* 0x000000ff60607210 */ /* 0x010fca0007ffe1ff */
[----:B-1----:R-:W-:Y:S01]  /*0e90*/  IMAD R96, R5, R96, UR5 ;  /* 0x0000000505607e24 */ /* 0x002fe2000f8e0260 */
[----:B---3--:R-:W-:-:S05]  /*0ea0*/  IADD3 R94, PT, PT, -R94, RZ, RZ ;  /* 0x000000ff5e5e7210 */ /* 0x008fca0007ffe1ff */
[----:B--2---:R-:W-:Y:S01]  /*0eb0*/  IMAD R94, R3, R94, UR4 ;  /* 0x00000004035e7e24 */ /* 0x004fe2000f8e025e */
[----:B------:R-:W-:Y:S06]  /*0ec0*/  @!P0 BRA `(.L_x_15) ;  /* 0x0000000000b88947 */ /* 0x000fec0003800000 */
[----:B------:R-:W1:Y:S01]  /*0ed0*/  LDC.64 R4, c[0x0][0xb18] ;  /* 0x0002c600ff047b82 */ /* 0x000e620000000a00 */
[----:B------:R-:W-:-:S07]  /*0ee0*/  ISETP.NE.AND P0, PT, R9, 0x1, PT ;  /* 0x000000010900780c */ /* 0x000fce0003f05270 */
[----:B------:R-:W2:Y:S08]  /*0ef0*/  LDC R10, c[0x0][0xb0c] ;  /* 0x0002c300ff0a7b82 */ /* 0x000eb00000000800 */
[----:B------:R-:W3:Y:S08]  /*0f00*/  LDC R11, c[0x0][0x370] ;  /* 0x0000dc00ff0b7b82 */ /* 0x000ef00000000800 */
[----:B------:R-:W4:Y:S01]  /*0f10*/  LDC R12, c[0x0][0x374] ;  /* 0x0000dd00ff0c7b82 */ /* 0x000f220000000800 */
[----:B-1----:R-:W-:-:S07]  /*0f20*/  ISETP.NE.AND P1, PT, R4, 0x1, PT ;  /* 0x000000010400780c */ /* 0x002fce0003f25270 */
[----:B------:R-:W3:Y:S01]  /*0f30*/  LDC.64 R6, c[0x0][0xb10] ;  /* 0x0002c400ff067b82 */ /* 0x000ee20000000a00 */
[----:B--2---:R-:W-:-:S07]  /*0f40*/  ISETP.NE.AND P2, PT, R10, 0x1, PT ;  /* 0x000000010a00780c */ /* 0x004fce0003f45270 */
[----:B------:R-:W1:Y:S08]  /*0f50*/  LDC R8, c[0x0][0xb20] ;  /* 0x0002c800ff087b82 */ /* 0x000e700000000800 */
[----:B------:R-:W2:Y:S01]  /*0f60*/  LDC.64 R2, c[0x0][0xb28] ;  /* 0x0002ca00ff027b82 */ /* 0x000ea20000000a00 */
[----:B----4-:R-:W-:-:S04]  /*0f70*/  IMAD.HI.U32 R13, R12, R5, RZ ;  /* 0x000000050c0d7227 */ /* 0x010fc800078e00ff */
[----:B------:R-:W-:-:S04]  /*0f80*/  IMAD.HI.U32 R5, R20, R5, RZ ;  /* 0x0000000514057227 */ /* 0x000fc800078e00ff */
[----:B---3--:R-:W-:-:S04]  /*0f90*/  IMAD.HI.U32 R14, R11, R6, RZ ;  /* 0x000000060b0e7227 */ /* 0x008fc800078e00ff */
[C---:B------:R-:W-:Y:S01]  /*0fa0*/  IMAD.HI.U32 R16, R21.reuse, R6, RZ ;  /* 0x0000000615107227 */ /* 0x040fe200078e00ff */
[-C--:B------:R-:W-:Y:S02]  /*0fb0*/  @P2 SHF.R.U32.HI R11, RZ, R7.reuse, R14 ;  /* 0x00000007ff0b2219 */ /* 0x080fe4000001160e */
[-C--:B-1----:R-:W-:Y:S02]  /*0fc0*/  @P1 SHF.R.U32.HI R12, RZ, R8.reuse, R13 ;  /* 0x00000008ff0c1219 */ /* 0x082fe4000001160d */
[----:B------:R-:W-:Y:S02]  /*0fd0*/  SHF.R.U32.HI R5, RZ, R8, R5 ;  /* 0x00000008ff057219 */ /* 0x000fe40000011605 */
[----:B------:R-:W-:Y:S02]  /*0fe0*/  SHF.R.U32.HI R16, RZ, R7, R16 ;  /* 0x00000007ff107219 */ /* 0x000fe40000011610 */
[----:B------:R-:W-:Y:S01]  /*0ff0*/  SEL R5, R20, R5, !P1 ;  /* 0x0000000514057207 */ /* 0x000fe20004800000 */
[----:B--2---:R-:W-:Y:S01]  /*1000*/  IMAD.HI.U32 R14, R12, R2, RZ ;  /* 0x000000020c0e7227 */ /* 0x004fe200078e00ff */
[----:B------:R-:W-:-:S02]  /*1010*/  SEL R7, R21, R16, !P2 ;  /* 0x0000001015077207 */ /* 0x000fc40005000000 */
[----:B------:R-:W-:Y:S01]  /*1020*/  IADD3 R13, PT, PT, -R5, RZ, RZ ;  /* 0x000000ff050d7210 */ /* 0x000fe20007ffe1ff */
[----:B------:R-:W-:Y:S01]  /*1030*/  IMAD.HI.U32 R6, R11, R2, RZ ;  /* 0x000000020b067227 */ /* 0x000fe200078e00ff */
[----:B------:R-:W-:-:S03]  /*1040*/  @P0 SHF.R.U32.HI R12, RZ, R3, R14 ;  /* 0x00000003ff0c0219 */ /* 0x000fc6000001160e */
[----:B------:R-:W-:Y:S01]  /*1050*/  IMAD R13, R4, R13, R20 ;  /* 0x0000000d040d7224 */ /* 0x000fe200078e0214 */
[----:B------:R-:W-:Y:S01]  /*1060*/  @P0 SHF.R.U32.HI R11, RZ, R3, R6 ;  /* 0x00000003ff0b0219 */ /* 0x000fe20000011606 */
[----:B------:R-:W-:-:S04]  /*1070*/  IMAD R12, R12, R9, RZ ;  /* 0x000000090c0c7224 */ /* 0x000fc800078e02ff */
[----:B------:R-:W-:Y:S01]  /*1080*/  IMAD R6, R11, R9, RZ ;  /* 0x000000090b067224 */ /* 0x000fe200078e02ff */
[----:B------:R-:W-:-:S04]  /*1090*/  ISETP.GE.AND P1, PT, R5, R12, PT ;  /* 0x0000000c0500720c */ /* 0x000fc80003f26270 */
[----:B------:R-:W-:Y:S01]  /*10a0*/  ISETP.GE.OR P1, PT, R7, R6, P1 ;  /* 0x000000060700720c */ /* 0x000fe20000f26670 */
[----:B------:R-:W-:-:S05]  /*10b0*/  IMAD.HI.U32 R6, R5, R2, RZ ;  /* 0x0000000205067227 */ /* 0x000fca00078e00ff */
[----:B------:R-:W-:-:S04]  /*10c0*/  SHF.R.U32.HI R6, RZ, R3, R6 ;  /* 0x00000003ff067219 */ /* 0x000fc80000011606 */
[----:B------:R-:W-:-:S03]  /*10d0*/  SEL R6, R5, R6, !P0 ;  /* 0x0000000605067207 */ /* 0x000fc60004000000 */
[----:B------:R-:W-:Y:S01]  /*10e0*/  @!P1 IMAD.HI.U32 R8, R7, R2, RZ ;  /* 0x0000000207089227 */ /* 0x000fe200078e00ff */
[----:B------:R-:W-:-:S04]  /*10f0*/  IADD3 R2, PT, PT, -R6, RZ, RZ ;  /* 0x000000ff06027210 */ /* 0x000fc80007ffe1ff */
[----:B------:R-:W-:Y:S01]  /*1100*/  @!P1 SHF.R.U32.HI R8, RZ, R3, R8 ;  /* 0x00000003ff089219 */ /* 0x000fe20000011608 */
[----:B------:R-:W-:-:S03]  /*1110*/  IMAD R2, R9, R2, R5 ;  /* 0x0000000209027224 */ /* 0x000fc600078e0205 */
[----:B------:R-:W-:-:S05]  /*1120*/  @!P1 SEL R3, R7, R8, !P0 ;  /* 0x0000000807039207 */ /* 0x000fca0004000000 */
[--C-:B------:R-:W-:Y:S02]  /*1130*/  @!P1 IMAD.IADD R6, R6, 0x1, -R3.reuse ;  /* 0x0000000106069824 */ /* 0x100fe400078e0a03 */
[----:B------:R-:W-:Y:S01]  /*1140*/  @!P1 IMAD R3, R2, R11, R3 ;  /* 0x0000000b02039224 */ /* 0x000fe200078e0203 */
[----:B------:R-:W-:Y:S01]  /*1150*/  IADD3 R2, PT, PT, -R7, RZ, RZ ;  /* 0x000000ff07027210 */ /* 0x000fe20007ffe1ff */
[----:B------:R-:W-:Y:S02]  /*1160*/  @!P1 IMAD R5, R6, R9, R7 ;  /* 0x0000000906059224 */ /* 0x000fe400078e0207 */
[----:B------:R-:W-:Y:S02]  /*1170*/  @!P1 IMAD.MOV.U32 R7, RZ, RZ, R3 ;  /* 0x000000ffff079224 */ /* 0x000fe400078e0003 */
[----:B------:R-:W-:Y:S02]  /*1180*/  IMAD R2, R10, R2, R21 ;  /* 0x000000020a027224 */ /* 0x000fe400078e0215 */
[----:B------:R-:W-:-:S02]  /*1190*/  IMAD R20, R5, R4, R13 ;  /* 0x0000000405147224 */ /* 0x000fc400078e020d */
[----:B------:R-:W-:Y:S02]  /*11a0*/  IMAD R21, R7, R10, R2 ;  /* 0x0000000a07157224 */ /* 0x000fe400078e0202 */
.L_x_15:
[----:B------:R-:W1:Y:S01]  /*11b0*/  LDCU UR4, c[0x0][0xb30] ;  /* 0x00016600ff0477ac */ /* 0x000e620008000800 */
[----:B------:R-:W2:Y:S08]  /*11c0*/  S2UR UR37, SR_CgaCtaId ;  /* 0x00000000002579c3 */ /* 0x000eb00000008800 */
[----:B------:R-:W3:Y:S01]  /*11d0*/  LDC R40, c[0x0][0xb24] ;  /* 0x0002c900ff287b82 */ /* 0x000ee20000000800 */
[----:B-1----:R-:W-:-:S09]  /*11e0*/  UISETP.NE.AND UP1, UPT, UR4, 0x1, UPT ;  /* 0x000000010400788c */ /* 0x002fd2000bf25270 */
[----:B--2---:R-:W-:Y:S05]  /*11f0*/  BRA.U UP1, `(.L_x_16) ;  /* 0x0000000101407547 */ /* 0x004fea000b800000 */
[----:B------:R-:W1:Y:S08]  /*1200*/  LDC.64 R4, c[0x0][0xb10] ;  /* 0x0002c400ff047b82 */ /* 0x000e700000000a00 */
[----:B------:R-:W2:Y:S08]  /*1210*/  LDC.64 R2, c[0x0][0xb18] ;  /* 0x0002c600ff027b82 */ /* 0x000eb00000000a00 */
[----:B------:R-:W4:Y:S08]  /*1220*/  LDC R6, c[0x0][0xb20] ;  /* 0x0002c800ff067b82 */ /* 0x000f300000000800 */
[----:B------:R-:W3:Y:S01]  /*1230*/  LDC R8, c[0x0][0xb0c] ;  /* 0x0002c300ff087b82 */ /* 0x000ee20000000800 */
[----:B-1----:R-:W-:-:S05]  /*1240*/  IMAD.HI.U32 R4, R21, R4, RZ ;  /* 0x0000000415047227 */ /* 0x002fca00078e00ff */
[----:B------:R-:W-:Y:S01]  /*1250*/  SHF.R.U32.HI R4, RZ, R5, R4 ;  /* 0x00000005ff047219 */ /* 0x000fe20000011604 */
[----:B--2---:R-:W-:Y:S01]  /*1260*/  IMAD.HI.U32 R3, R20, R3, RZ ;  /* 0x0000000314037227 */ /* 0x004fe200078e00ff */
[----:B------:R-:W-:-:S04]  /*1270*/  ISETP.NE.AND P0, PT, R2, 0x1, PT ;  /* 0x000000010200780c */ /* 0x000fc80003f05270 */
[----:B----4-:R-:W-:-:S04]  /*1280*/  SHF.R.U32.HI R3, RZ, R6, R3 ;  /* 0x00000006ff037219 */ /* 0x010fc80000011603 */
[----:B------:R-:W-:Y:S02]  /*1290*/  SEL R3, R20, R3, !P0 ;  /* 0x0000000314037207 */ /* 0x000fe40004000000 */
[----:B---3--:R-:W-:-:S04]  /*12a0*/  ISETP.NE.AND P1, PT, R8, 0x1, PT ;  /* 0x000000010800780c */ /* 0x008fc80003f25270 */
[----:B------:R-:W-:-:S05]  /*12b0*/  SEL R4, R21, R4, !P1 ;  /* 0x0000000415047207 */ /* 0x000fca0004800000 */
[----:B------:R-:W-:Y:S02]  /*12c0*/  IMAD.IADD R5, R3, 0x1, -R4 ;  /* 0x0000000103057824 */ /* 0x000fe400078e0a04 */
[----:B------:R-:W-:Y:S02]  /*12d0*/  IMAD.IADD R3, R4, 0x1, -R3 ;  /* 0x0000000104037824 */ /* 0x000fe400078e0a03 */
[----:B------:R-:W-:Y:S02]  /*12e0*/  IMAD R21, R5, R8, R21 ;  /* 0x0000000805157224 */ /* 0x000fe400078e0215 */
[----:B------:R-:W-:-:S07]  /*12f0*/  IMAD R20, R3, R2, R20 ;  /* 0x0000000203147224 */ /* 0x000fce00078e0214 */
.L_x_16:
[----:B------:R-:W-:Y:S01]  /*1300*/  BAR.SYNC.DEFER_BLOCKING 0x0 ;  /* 0x0000000000007b1d */ /* 0x000fe20000010000 */
[----:B------:R-:W-:Y:S01]  /*1310*/  UISETP.NE.AND UP1, UPT, UR8, 0x2, UPT ;  /* 0x000000020800788c */ /* 0x000fe2000bf25270 */
[----:B------:R-:W-:Y:S02]  /*1320*/  ISETP.NE.OR P5, PT, R0, 0x2, !P5 ;  /* 0x000000020000780c */ /* 0x000fe40006fa5670 */
[----:B------:R-:W-:-:S06]  /*1330*/  LOP3.LUT R2, R108, 0x1f, RZ, 0xc0, !PT ;  /* 0x0000001f6c027812 */ /* 0x000fcc00078ec0ff */
[----:B------:R-:W-:Y:S05]  /*1340*/  BRA.U UP1, `(.L_x_17) ;  /* 0x00000011013c7547 */ /* 0x000fea000b800000 */
[----:B------:R-:W1:Y:S01]  /*1350*/  LDCU UR13, c[0x0][0x38c] ;  /* 0x00007180ff0d77ac */ /* 0x000e620008000800 */
[----:B------:R-:W2:Y:S01]  /*1360*/  LDC R9, c[0x0][0x370] ;  /* 0x0000dc00ff097b82 */ /* 0x000ea20000000800 */
[----:B------:R-:W-:Y:S01]  /*1370*/  PLOP3.LUT P1, PT, PT, PT, UP2, 0x80, 0x8 ;  /* 0x000000000008781c */ /* 0x000fe20003f2f028 */
[----:B------:R-:W-:Y:S01]  /*1380*/  HFMA2 R12, -RZ, RZ, 0, 0 ;  /* 0x00000000ff0c7431 */ /* 0x000fe200000001ff */
[----:B------:R-:W-:Y:S01]  /*1390*/  ISETP.EQ.OR P4, PT, R2, RZ, P5 ;  /* 0x000000ff0200720c */ /* 0x000fe20002f82670 */
[----:B------:R-:W-:Y:S01]  /*13a0*/  IMAD.MOV.U32 R15, RZ, RZ, 0x1 ;  /* 0x00000001ff0f7424 */ /* 0x000fe200078e00ff */
[----:B------:R-:W-:Y:S01]  /*13b0*/  PLOP3.LUT P1, PT, P1, PT, PT, 0x8, 0x80 ;  /* 0x000000000080781c */ /* 0x000fe20000f2e170 */
[----:B------:R-:W-:Y:S01]  /*13c0*/  IMAD.MOV.U32 R14, RZ, RZ, RZ ;  /* 0x000000ffff0e7224 */ /* 0x000fe200078e00ff */
[----:B------:R-:W-:Y:S01]  /*13d0*/  MOV R8, 0x1 ;  /* 0x0000000100087802 */ /* 0x000fe20000000f00 */
[----:B------:R-:W4:Y:S01]  /*13e0*/  LDC R0, c[0x0][0x374] ;  /* 0x0000dd00ff007b82 */ /* 0x000f220000000800 */
[----:B------:R-:W-:Y:S01]  /*13f0*/  IMAD.MOV.U32 R10, RZ, RZ, RZ ;  /* 0x000000ffff0a7224 */ /* 0x000fe200078e00ff */
[----:B------:R-:W2:Y:S01]  /*1400*/  LDCU.64 UR22, c[0x0][0x348] ;  /* 0x00006900ff1677ac */ /* 0x000ea20008000a00 */
[----:B------:R-:W-:Y:S01]  /*1410*/  UMOV UR6, URZ ;  /* 0x000000ff00067c82 */ /* 0x000fe20008000000 */
[----:B-1----:R-:W-:-:S04]  /*1420*/  UIADD3 UR5, UPT, UPT, UR13, 0x3f, URZ ;  /* 0x0000003f0d057890 */ /* 0x002fc8000fffe0ff */
[----:B------:R-:W-:-:S04]  /*1430*/  USHF.R.S32.HI UR4, URZ, 0x1f, UR5 ;  /* 0x0000001fff047899 */ /* 0x000fc80008011405 */
[----:B------:R-:W-:-:S04]  /*1440*/  ULEA.HI UR4, UR4, UR5, URZ, 0x6 ;  /* 0x0000000504047291 */ /* 0x000fc8000f8f30ff */
[----:B------:R-:W-:Y:S02]  /*1450*/  USHF.R.S32.HI UR15, URZ, 0x6, UR4 ;  /* 0x00000006ff0f7899 */ /* 0x000fe40008011404 */
[----:B------:R-:W-:Y:S02]  /*1460*/  UIADD3 UR4, UPT, UPT, UR13, -0x1, URZ ;  /* 0xffffffff0d047890 */ /* 0x000fe4000fffe0ff */
[----:B------:R-:W-:Y:S02]  /*1470*/  UISETP.LT.U32.AND UP0, UPT, UR15, 0x3, UPT ;  /* 0x000000030f00788c */ /* 0x000fe4000bf01070 */
[----:B------:R-:W-:Y:S02]  /*1480*/  UISETP.GE.U32.AND UP1, UPT, UR4, -0x7f, UPT ;  /* 0xffffff810400788c */ /* 0x000fe4000bf26070 */
[----:B------:R-:W-:Y:S02]  /*1490*/  USEL UR14, UR15, 0x3, UP0 ;  /* 0x000000030f0e7887 */ /* 0x000fe40008000000 */
[----:B------:R-:W-:-:S02]  /*14a0*/  UIADD3 UR13, UPT, UPT, UR13, 0x7e, URZ ;  /* 0x0000007e0d0d7890 */ /* 0x000fc4000fffe0ff */
[----:B------:R-:W-:Y:S02]  /*14b0*/  UIADD3 UR5, UPT, UPT, UR14, -0x1, URZ ;  /* 0xffffffff0e057890 */ /* 0x000fe4000fffe0ff */
[----:B------:R-:W-:-:S03]  /*14c0*/  UIADD3 UR7, UPT, UPT, UR15, -UR14, URZ ;  /* 0x8000000e0f077290 */ /* 0x000fc6000fffe0ff */
[----:B------:R-:W-:-:S04]  /*14d0*/  @UP1 UIADD3 UR5, UPT, UPT, UR14, URZ, URZ ;  /* 0x000000ff0e051290 */ /* 0x000fc8000fffe0ff */
[----:B--2---:R-:W-:-:S12]  /*14e0*/  UIADD3 UR5, UPT, UPT, UR5, 0x1, URZ ;  /* 0x0000000105057890 */ /* 0x004fd8000fffe0ff */
.L_x_35:
[----:B------:R-:W-:Y:S01]  /*14f0*/  UISETP.NE.AND UP0, UPT, UR37, URZ, UPT ;  /* 0x000000ff2500728c */ /* 0x000fe2000bf05270 */
[----:B------:R-:W1:Y:S08]  /*1500*/  S2UR UR37, SR_CgaCtaId ;  /* 0x00000000002579c3 */ /* 0x000e700000008800 */
[----:B------:R-:W-:Y:S05]  /*1510*/  BRA.U UP0, `(.L_x_18) ;  /* 0x0000000100347547 */ /* 0x000fea000b800000 */
[----:B------:R-:W2:Y:S01]  /*1520*/  S2R R2, SR_CgaCtaId ;  /* 0x0000000000027919 */ /* 0x000ea20000008800 */
[----:B------:R-:W-:-:S04]  /*1530*/  MOV R3, 0x400 ;  /* 0x0000040000037802 */ /* 0x000fc80000000f00 */
[----:B--2---:R-:W-:Y:S02]  /*1540*/  LEA R3, R2, R3, 0x18 ;  /* 0x0000000302037211 */ /* 0x004fe400078ec0ff */
[----:B------:R-:W-:-:S03]  /*1550*/  SHF.L.U32 R2, R8, 0x1f, RZ ;  /* 0x0000001f08027819 */ /* 0x000fc600000006ff */
[----:B------:R-:W-:-:S04]  /*1560*/  IMAD R3, R10, 0x8, R3 ;  /* 0x000000080a037824 */ /* 0x000fc800078e0203 */
[----:B------:R-:W2:Y:S02]  /*1570*/  SYNCS.PHASECHK.TRANS64.TRYWAIT P0, [R3+URZ+0xd0], R2 ;  /* 0x0000d002030075a7 */ /* 0x000ea400080011ff */
[----:B--2---:R-:W-:Y:S05]  /*1580*/  @!P0 BRA `(.L_x_19) ;  /* 0x0000005800a08947 */ /* 0x004fea0003800000 */
.L_x_104:
[----:B------:R-:W-:Y:S01]  /*1590*/  VIADD R10, R10, 0x1 ;  /* 0x000000010a0a7836 */ /* 0x000fe20000000000 */
[----:B------:R2:W-:Y:S04]  /*15a0*/  SYNCS.ARRIVE.TRANS64.A1T0 RZ, [R3+URZ+0xc0], RZ ;  /* 0x0000c0ff03ff79a7 */ /* 0x0005e800081000ff */
[----:B------:R-:W-:-:S04]  /*15b0*/  ISETP.NE.AND P0, PT, R10, 0x2, PT ;  /* 0x000000020a00780c */ /* 0x000fc80003f05270 */
[----:B------:R-:W-:Y:S02]  /*15c0*/  SEL R10, R10, RZ, P0 ;  /* 0x000000ff0a0a7207 */ /* 0x000fe40000000000 */
[----:B--2---:R-:W-:-:S04]  /*15d0*/  SEL R3, RZ, 0x1, P0 ;  /* 0x00000001ff037807 */ /* 0x004fc80000000000 */
[----:B------:R-:W-:-:S07]  /*15e0*/  LOP3.LUT R8, R8, R3, RZ, 0x3c, !PT ;  /* 0x0000000308087212 */ /* 0x000fce00078e3cff */
.L_x_18:
[----:B------:R-:W-:Y:S01]  /*15f0*/  UMOV UR4, 0x400 ;  /* 0x0000040000047882 */ /* 0x000fe20000000000 */
[----:B------:R-:W-:Y:S01]  /*1600*/  SHF.L.U32 R2, R15, 0x1f, RZ ;  /* 0x0000001f0f027819 */ /* 0x000fe200000006ff */
[----:B-1----:R-:W-:Y:S01]  /*1610*/  ULEA UR4, UR37, UR4, 0x18 ;  /* 0x0000000425047291 */ /* 0x002fe2000f8ec0ff */
[----:B------:R-:W-:Y:S01]  /*1620*/  R2UR UR35, R21 ;  /* 0x00000000152372ca */ /* 0x000fe200000e0000 */
[----:B------:R-:W-:Y:S01]  /*1630*/  UISETP.GE.U32.AND UP0, UPT, UR13, 0x7f, UPT ;  /* 0x0000007f0d00788c */ /* 0x000fe2000bf06070 */
[----:B------:R-:W-:Y:S01]  /*1640*/  R2UR UR11, R20 ;  /* 0x00000000140b72ca */ /* 0x000fe200000e0000 */
[----:B------:R-:W-:Y:S01]  /*1650*/  ULEA UR8, UR6, UR4, 0x3 ;  /* 0x0000000406087291 */ /* 0x000fe2000f8e18ff */
[----:B------:R-:W-:-:S08]  /*1660*/  UMOV UR24, URZ ;  /* 0x000000ff00187c82 */ /* 0x000fd00008000000 */
[----:B------:R1:W2:Y:S01]  /*1670*/  SYNCS.PHASECHK.TRANS64.TRYWAIT P0, [UR8+0x18], R2 ;  /* 0x00001802ff0075a7 */ /* 0x0002a20008001108 */
[----:B------:R-:W-:Y:S02]  /*1680*/  USHF.L.U32 UR35, UR35, 0x6, URZ ;  /* 0x0000000623237899 */ /* 0x000fe400080006ff */
[----:B------:R-:W-:Y:S01]  /*1690*/  USHF.L.U32 UR11, UR11, 0x7, URZ ;  /* 0x000000070b0b7899 */ /* 0x000fe200080006ff */
[----:B------:R-:W-:Y:S11]  /*16a0*/  BRA.U !UP0, `(.L_x_20) ;  /* 0x0000000108a87547 */ /* 0x000ff6000b800000 */
[----:B------:R-:W-:Y:S01]  /*16b0*/  UMOV UR16, URZ ;  /* 0x000000ff00107c82 */ /* 0x000fe20008000000 */
[----:B------:R-:W-:-:S05]  /*16c0*/  UMOV UR17, UR6 ;  /* 0x0000000600117c82 */ /* 0x000fca0008000000 */
.L_x_25:
[----:B-1----:R-:W-:Y:S01]  /*16d0*/  ULEA UR33, UR17, UR4, 0x3 ;  /* 0x0000000411217291 */ /* 0x002fe2000f8e18ff */
[----:B--2---:R-:W-:Y:S01]  /*16e0*/  @!P5 MOV R3, 0x3000 ;  /* 0x000030000003d802 */ /* 0x004fe20000000f00 */
[----:B--2---:R-:W-:Y:S10]  /*16f0*/  @P0 BRA `(.L_x_21) ;  /* 0x00000000000c0947 */ /* 0x004ff40003800000 */
[----:B------:R-:W-:-:S04]  /*1700*/  SHF.L.U32 R5, R15, 0x1f, RZ ;  /* 0x0000001f0f057819 */ /* 0x000fc800000006ff */
[----:B------:R-:W2:Y:S02]  /*1710*/  SYNCS.PHASECHK.TRANS64.TRYWAIT P0, [UR33+0x18], R5 ;  /* 0x00001805ff0075a7 */ /* 0x000ea40008001121 */
[----:B--2---:R-:W-:Y:S05]  /*1720*/  @!P0 BRA `(.L_x_22) ;  /* 0x00000058004c8947 */ /* 0x004fea0003800000 */
.L_x_21:
[----:B------:R2:W-:Y:S01]  /*1730*/  @!P5 SYNCS.ARRIVE.TRANS64 RZ, [UR33], R3 ;  /* 0x00000003ffffd9a7 */ /* 0x0005e20008000021 */
[----:B------:R-:W-:Y:S04]  /*1740*/  BSSY.RECONVERGENT B0, `(.L_x_23) ;  /* 0x0000003000007945 */ /* 0x000fe80003800200 */
[----:B------:R-:W-:Y:S05]  /*1750*/  @P4 BRA `(.L_x_24) ;  /* 0x0000000000044947 */ /* 0x000fea0003800000 */
[----:B------:R-:W-:Y:S05]  /*1760*/  BPT.TRAP 0x1 ;  /* 0x000000040000795c */ /* 0x000fea0000300000 */
.L_x_24:
[----:B------:R-:W-:Y:S05]  /*1770*/  BSYNC.RECONVERGENT B0 ;  /* 0x0000000000007941 */ /* 0x000fea0003800200 */
.L_x_23:
[----:B------:R-:W-:Y:S02]  /*1780*/  UIADD3 UR6, UPT, UPT, UR17, 0x1, URZ ;  /* 0x0000000111067890 */ /* 0x000fe4000fffe0ff */
[----:B------:R-:W-:Y:S02]  /*1790*/  ULEA UR32, UR17, UR4, 0xc ;  /* 0x0000000411207291 */ /* 0x000fe4000f8e60ff */
[----:B------:R-:W-:Y:S02]  /*17a0*/  UISETP.NE.AND UP0, UPT, UR6, 0x3, UPT ;  /* 0x000000030600788c */ /* 0x000fe4000bf05270 */
[----:B------:R-:W-:Y:S02]  /*17b0*/  UIADD3 UR26, UP1, UPT, UR22, 0x80, URZ ;  /* 0x00000080161a7890 */ /* 0x000fe4000ff3e0ff */
[----:B------:R-:W-:Y:S02]  /*17c0*/  USEL UR9, URZ, 0x1, UP0 ;  /* 0x00000001ff097887 */ /* 0x000fe40008000000 */
[----:B------:R-:W-:-:S02]  /*17d0*/  USEL UR6, UR6, URZ, UP0 ;  /* 0x000000ff06067287 */ /* 0x000fc40008000000 */
[----:B------:R-:W-:Y:S02]  /*17e0*/  UIADD3 UR20, UP0, UPT, UR22, 0x180, URZ ;  /* 0x0000018016147890 */ /* 0x000fe4000ff1e0ff */
[----:B------:R-:W-:Y:S01]  /*17f0*/  ULEA UR8, UR6, UR4, 0x3 ;  /* 0x0000000406087291 */ /* 0x000fe2000f8e18ff */
[----:B------:R-:W-:Y:S01]  /*1800*/  LOP3.LUT R15, R15, UR9, RZ, 0x3c, !PT ;  /* 0x000000090f0f7c12 */ /* 0x000fe2000f8e3cff */
[----:B------:R-:W-:Y:S02]  /*1810*/  USHF.L.U32 UR34, UR16, 0x6, URZ ;  /* 0x0000000610227899 */ /* 0x000fe400080006ff */
[----:B------:R-:W-:Y:S01]  /*1820*/  UIADD3.X UR27, UPT, UPT, URZ, UR23, URZ, UP1, !UPT ;  /* 0x00000017ff1b7290 */ /* 0x000fe20008ffe4ff */
[----:B-1----:R-:W-:Y:S01]  /*1830*/  SHF.L.U32 R2, R15, 0x1f, RZ ;  /* 0x0000001f0f027819 */ /* 0x002fe200000006ff */
[----:B------:R-:W-:Y:S02]  /*1840*/  UIADD3 UR32, UPT, UPT, UR32, 0x4400, URZ ;  /* 0x0000440020207890 */ /* 0x000fe4000fffe0ff */
[----:B------:R-:W-:Y:S01]  /*1850*/  UIADD3.X UR21, UPT, UPT, URZ, UR23, URZ, UP0, !UPT ;  /* 0x00000017ff157290 */ /* 0x000fe200087fe4ff */
[----:B------:R1:W1:Y:S01]  /*1860*/  SYNCS.PHASECHK.TRANS64.TRYWAIT P0, [UR8+0x18], R2 ;  /* 0x00001802ff0075a7 */ /* 0x0002620008001108 */
[----:B------:R-:W-:Y:S01]  /*1870*/  ULEA UR8, UR17, UR4, 0xd ;  /* 0x0000000411087291 */ /* 0x000fe2000f8e68ff */
[----:B------:R-:W-:Y:S01]  /*1880*/  UMOV UR18, 0x0 ;  /* 0x0000000000127882 */ /* 0x000fe20000000000 */
[----:B------:R-:W-:-:S02]  /*1890*/  UMOV UR19, 0x10000000 ;  /* 0x1000000000137882 */ /* 0x000fc40000000000 */
[----:B------:R-:W-:Y:S01]  /*18a0*/  UIADD3 UR8, UPT, UPT, UR8, 0x7400, URZ ;  /* 0x0000740008087890 */ /* 0x000fe2000fffe0ff */
[----:B------:R1:W-:Y:S01]  /*18b0*/  UTMALDG.3D [UR32], [UR26], desc[UR18] ;  /* 0x000012201a0075b4 */ /* 0x0003e20008011000 */
[----:B------:R-:W-:Y:S01]  /*18c0*/  UMOV UR12, UR36 ;  /* 0x00000024000c7c82 */ /* 0x000fe20008000000 */
[----:B------:R-:W-:Y:S01]  /*18d0*/  UMOV UR9, UR33 ;  /* 0x0000002100097c82 */ /* 0x000fe20008000000 */
[----:B------:R-:W-:Y:S01]  /*18e0*/  UMOV UR10, UR34 ;  /* 0x00000022000a7c82 */ /* 0x000fe20008000000 */
[----:B------:R-:W-:Y:S01]  /*18f0*/  UIADD3 UR16, UPT, UPT, UR16, 0x1, URZ ;  /* 0x0000000110107890 */ /* 0x000fe2000fffe0ff */
[----:B------:R-:W-:Y:S01]  /*1900*/  UMOV UR24, UR5 ;  /* 0x0000000500187c82 */ /* 0x000fe20008000000 */
[----:B------:R-:W-:Y:S02]  /*1910*/  UMOV UR17, UR6 ;  /* 0x0000000600117c82 */ /* 0x000fe40008000000 */
[----:B------:R1:W-:Y:S01]  /*1920*/  UTMALDG.3D [UR8], [UR20], desc[UR18] ;  /* 0x00001208140075b4 */ /* 0x0003e20008011000 */
[----:B------:R-:W-:-:S09]  /*1930*/  UISETP.NE.AND UP0, UPT, UR16, UR5, UPT ;  /* 0x000000051000728c */ /* 0x000fd2000bf05270 */
[----:B------:R-:W-:Y:S05]  /*1940*/  BRA.U UP0, `(.L_x_25) ;  /* 0xfffffffd00607547 */ /* 0x000fea000b83ffff */
.L_x_20:
[----:B-1----:R-:W-:Y:S01]  /*1950*/  ULEA UR8, UR6, UR4, 0x3 ;  /* 0x0000000406087291 */ /* 0x002fe2000f8e18ff */
[----:B------:R-:W-:Y:S01]  /*1960*/  SHF.L.U32 R2, R15, 0x1f, RZ ;  /* 0x0000001f0f027819 */ /* 0x000fe200000006ff */
[----:B------:R-:W-:Y:S01]  /*1970*/  @!P1 SYNCS.ARRIVE.TRANS64.A1T0 RZ, [UR4+0x58], RZ ;  /* 0x000058ffffff99a7 */ /* 0x000fe20008100004 */
[----:B------:R-:W-:-:S06]  /*1980*/  UISETP.GT.AND UP0, UPT, UR15, UR14, UPT ;  /* 0x0000000e0f00728c */ /* 0x000fcc000bf04270 */
[----:B--2---:R1:W2:Y:S03]  /*1990*/  SYNCS.PHASECHK.TRANS64.TRYWAIT P0, [UR8+0x18], R2 ;  /* 0x00001802ff0075a7 */ /* 0x0042a60008001108 */
[----:B------:R-:W-:Y:S05]  /*19a0*/  BRA.U !UP0, `(.L_x_26) ;  /* 0x0000000108ac7547 */ /* 0x000fea000b800000 */
[----:B------:R-:W-:Y:S01]  /*19b0*/  UIADD3 UR21, UPT, UPT, UR7, UR24, URZ ;  /* 0x0000001807157290 */ /* 0x000fe2000fffe0ff */
[----:B------:R-:W-:-:S11]  /*19c0*/  UMOV UR25, UR6 ;  /* 0x0000000600197c82 */ /* 0x000fd60008000000 */
.L_x_31:
[----:B-1----:R-:W-:Y:S01]  /*19d0*/  ULEA UR17, UR25, UR4, 0x3 ;  /* 0x0000000419117291 */ /* 0x002fe2000f8e18ff */
[----:B--2---:R-:W-:Y:S01]  /*19e0*/  @!P5 MOV R3, 0x3000 ;  /* 0x000030000003d802 */ /* 0x004fe20000000f00 */
[----:B--2---:R-:W-:Y:S10]  /*19f0*/  @P0 BRA `(.L_x_27) ;  /* 0x00000000000c0947 */ /* 0x004ff40003800000 */
[----:B------:R-:W-:-:S04]  /*1a00*/  SHF.L.U32 R5, R15, 0x1f, RZ ;  /* 0x0000001f0f057819 */ /* 0x000fc800000006ff */
[----:B------:R-:W2:Y:S02]  /*1a10*/  SYNCS.PHASECHK.TRANS64.TRYWAIT P0, [UR17+0x18], R5 ;  /* 0x00001805ff0075a7 */ /* 0x000ea40008001111 */
[----:B--2---:R-:W-:Y:S05]  /*1a20*/  @!P0 BRA `(.L_x_28) ;  /* 0x0000005400a48947 */ /* 0x004fea0003800000 */
.L_x_27:
[----:B------:R2:W-:Y:S01]  /*1a30*/  @!P5 SYNCS.ARRIVE.TRANS64 RZ, [UR17], R3 ;  /* 0x00000003ffffd9a7 */ /* 0x0005e20008000011 */
[----:B------:R-:W-:Y:S04]  /*1a40*/  BSSY.RECONVERGENT B0, `(.L_x_29) ;  /* 0x0000003000007945 */ /* 0x000fe80003800200 */
[----:B------:R-:W-:Y:S05]  /*1a50*/  @P4 BRA `(.L_x_30) ;  /* 0x0000000000044947 */ /* 0x000fea0003800000 */
[----:B------:R-:W-:Y:S05]  /*1a60*/  BPT.TRAP 0x1 ;  /* 0x000000040000795c */ /* 0x000fea0000300000 */
.L_x_30:
[----:B------:R-:W-:Y:S05]  /*1a70*/  BSYNC.RECONVERGENT B0 ;  /* 0x0000000000007941 */ /* 0x000fea0003800200 */
.L_x_29:
        /* <DEDUP_REMOVED lines=10> */
[----:B------:R-:W-:Y:S01]  /*1b20*/  UIADD3 UR16, UPT, UPT, UR16, 0x4400, URZ ;  /* 0x0000440010107890 */ /* 0x000fe2000fffe0ff */
[----:B-1----:R-:W-:Y:S01]  /*1b30*/  SHF.L.U32 R2, R15, 0x1f, RZ ;  /* 0x0000001f0f027819 */ /* 0x002fe200000006ff */
[----:B------:R-:W-:Y:S02]  /*1b40*/  UIADD3.X UR31, UPT, UPT, URZ, UR23, URZ, UP1, !UPT ;  /* 0x00000017ff1f7290 */ /* 0x000fe40008ffe4ff */
[----:B------:R-:W-:Y:S01]  /*1b50*/  UIADD3.X UR29, UPT, UPT, URZ, UR23, URZ, UP0, !UPT ;  /* 0x00000017ff1d7290 */ /* 0x000fe200087fe4ff */
[----:B------:R1:W1:Y:S01]  /*1b60*/  SYNCS.PHASECHK.TRANS64.TRYWAIT P0, [UR8+0x18], R2 ;  /* 0x00001802ff0075a7 */ /* 0x0002620008001108 */
[----:B------:R-:W-:Y:S01]  /*1b70*/  ULEA UR8, UR25, UR4, 0xd ;  /* 0x0000000419087291 */ /* 0x000fe2000f8e68ff */
[----:B------:R-:W-:Y:S01]  /*1b80*/  UMOV UR26, 0x0 ;  /* 0x00000000001a7882 */ /* 0x000fe20000000000 */
[----:B------:R-:W-:-:S02]  /*1b90*/  UMOV UR27, 0x10000000 ;  /* 0x10000000001b7882 */ /* 0x000fc40000000000 */
[----:B------:R-:W-:Y:S01]  /*1ba0*/  UIADD3 UR8, UPT, UPT, UR8, 0x7400, URZ ;  /* 0x0000740008087890 */ /* 0x000fe2000fffe0ff */
[----:B------:R-:W-:Y:S01]  /*1bb0*/  UMOV UR19, UR35 ;  /* 0x0000002300137c82 */ /* 0x000fe20008000000 */
[----:B------:R-:W-:Y:S01]  /*1bc0*/  UMOV UR20, UR36 ;  /* 0x0000002400147c82 */ /* 0x000fe20008000000 */
[----:B------:R-:W-:Y:S01]  /*1bd0*/  UMOV UR12, UR36 ;  /* 0x00000024000c7c82 */ /* 0x000fe20008000000 */
[----:B------:R-:W-:Y:S01]  /*1be0*/  UMOV UR9, UR17 ;  /* 0x0000001100097c82 */ /* 0x000fe20008000000 */
[----:B------:R-:W-:Y:S01]  /*1bf0*/  UMOV UR10, UR18 ;  /* 0x00000012000a7c82 */ /* 0x000fe20008000000 */
[----:B------:R1:W-:Y:S01]  /*1c00*/  UTMALDG.3D [UR16], [UR30], desc[UR26] ;  /* 0x00001a101e0075b4 */ /* 0x0003e20008011000 */
[----:B------:R-:W-:Y:S01]  /*1c10*/  UIADD3 UR24, UPT, UPT, UR24, 0x1, URZ ;  /* 0x0000000118187890 */ /* 0x000fe2000fffe0ff */
[----:B------:R-:W-:-:S03]  /*1c20*/  UMOV UR25, UR6 ;  /* 0x0000000600197c82 */ /* 0x000fc60008000000 */
[----:B------:R-:W-:Y:S01]  /*1c30*/  UISETP.NE.AND UP0, UPT, UR24, UR21, UPT ;  /* 0x000000151800728c */ /* 0x000fe2000bf05270 */
[----:B------:R1:W-:Y:S08]  /*1c40*/  UTMALDG.3D [UR8], [UR28], desc[UR26] ;  /* 0x00001a081c0075b4 */ /* 0x0003f00008011000 */
[----:B------:R-:W-:Y:S05]  /*1c50*/  BRA.U UP0, `(.L_x_31) ;  /* 0xfffffffd005c7547 */ /* 0x000fea000b83ffff */
.L_x_26:
[----:B-1----:R-:W-:Y:S01]  /*1c60*/  LEA R2, R14, UR4, 0x3 ;  /* 0x000000040e027c11 */ /* 0x002fe2000f8e18ff */
[----:B------:R-:W-:Y:S01]  /*1c70*/  NOP ;  /* 0x0000000000007918 */ /* 0x000fe20000000000 */
[----:B--2---:R-:W-:Y:S02]  /*1c80*/  SHF.L.U32 R3, R12, 0x1f, RZ ;  /* 0x0000001f0c037819 */ /* 0x004fe400000006ff */
[----:B------:R-:W-:Y:S02]  /*1c90*/  LEA R4, R14, UR4, 0x4 ;  /* 0x000000040e047c11 */ /* 0x000fe4000f8e20ff */
[----:B------:R-:W1:Y:S02]  /*1ca0*/  SYNCS.PHASECHK.TRANS64.TRYWAIT P0, [R2+URZ+0x60], R3 ;  /* 0x00006003020075a7 */ /* 0x000e6400080011ff */
[----:B-1----:R-:W-:Y:S05]  /*1cb0*/  @!P0 BRA `(.L_x_32) ;  /* 0x0000005400188947 */ /* 0x002fea0003800000 */
.L_x_107:
[----:B------:R-:W2:Y:S01]  /*1cc0*/  LDS.128 R4, [R4+0xf0] ;  /* 0x0000f00004047984 */ /* 0x000ea20000000c00 */
[----:B---3--:R-:W-:Y:S01]  /*1cd0*/  ISETP.GE.AND P0, PT, R40, 0x1, PT ;  /* 0x000000012800780c */ /* 0x008fe20003f06270 */
[----:B-1----:R-:W-:Y:S01]  /*1ce0*/  VIADD R2, R2, 0x70 ;  /* 0x0000007002027836 */ /* 0x002fe20000000000 */
[----:B------:R-:W-:Y:S01]  /*1cf0*/  @!PT LDS RZ, [RZ] ;  /* 0x00000000fffff984 */ /* 0x000fe20000000800 */
[----:B------:R-:W-:Y:S01]  /*1d00*/  @!PT LDS RZ, [RZ] ;  /* 0x00000000fffff984 */ /* 0x000fe20000000800 */
[----:B------:R-:W-:Y:S01]  /*1d10*/  @!PT LDS RZ, [RZ] ;  /* 0x00000000fffff984 */ /* 0x000fe20000000800 */
[----:B------:R-:W-:Y:S01]  /*1d20*/  @!PT LDS RZ, [RZ] ;  /* 0x00000000fffff984 */ /* 0x000fe20000000800 */
[----:B------:R1:W-:Y:S06]  /*1d30*/  MEMBAR.ALL.CTA ;  /* 0x0000000000007992 */ /* 0x0003ec0000008000 */
[----:B-1----:R-:W1:Y:S01]  /*1d40*/  FENCE.VIEW.ASYNC.S ;  /* 0x00000000000073c6 */ /* 0x002e620000000000 */
[----:B------:R-:W-:-:S04]  /*1d50*/  PRMT R2, RZ, 0x654, R2 ;  /* 0x00000654ff027816 */ /* 0x000fc80000000002 */
[----:B-1----:R1:W-:Y:S01]  /*1d60*/  SYNCS.ARRIVE.TRANS64.RED.A1T0 RZ, [R2+URZ], RZ ;  /* 0x000000ff02ff79a7 */ /* 0x0023e200081004ff */
[----:B--2---:R-:W-:-:S13]  /*1d70*/  LOP3.LUT P2, RZ, R6, 0x1, RZ, 0xc0, !PT ;  /* 0x0000000106ff7812 */ /* 0x004fda000784c0ff */
[----:B------:R-:W-:Y:S01]  /*1d80*/  @P2 SHF.R.U32.HI R3, RZ, 0x10, R5 ;  /* 0x00000010ff032819 */ /* 0x000fe20000011605 */
[----:B------:R-:W-:Y:S01]  /*1d90*/  VOTEU.ANY UP0, P2 ;  /* 0x0000000000ff7886 */ /* 0x000fe20001000100 */
[----:B------:R-:W-:Y:S02]  /*1da0*/  @P2 MOV R13, R4 ;  /* 0x00000004000d2202 */ /* 0x000fe40000000f00 */
[----:B------:R-:W-:Y:S02]  /*1db0*/  @P2 R2UR.BROADCAST UR8, R3 ;  /* 0x00000000030822ca */ /* 0x000fe400008e0000 */
[----:B------:R-:W-:-:S11]  /*1dc0*/  @P2 LOP3.LUT R11, R5, 0xffff, RZ, 0xc0, !PT ;  /* 0x0000ffff050b2812 */ /* 0x000fd600078ec0ff */
[----:B------:R-:W-:Y:S01]  /*1dd0*/  @UP0 UMOV UR36, UR8 ;  /* 0x0000000800240c82 */ /* 0x000fe20008000000 */
[----:B-1----:R-:W-:Y:S05]  /*1de0*/  @!P0 BRA `(.L_x_33) ;  /* 0x0000000000b88947 */ /* 0x002fea0003800000 */
[----:B------:R-:W4:Y:S01]  /*1df0*/  LDC.64 R4, c[0x0][0xb18] ;  /* 0x0002c600ff047b82 */ /* 0x000f220000000a00 */
[----:B------:R-:W-:-:S07]  /*1e00*/  ISETP.NE.AND P3, PT, R40, 0x1, PT ;  /* 0x000000012800780c */ /* 0x000fce0003f65270 */
[----:B------:R-:W1:Y:S08]  /*1e10*/  LDC.64 R6, c[0x0][0xb10] ;  /* 0x0002c400ff067b82 */ /* 0x000e700000000a00 */
[----:B------:R-:W2:Y:S08]  /*1e20*/  LDC R16, c[0x0][0xb20] ;  /* 0x0002c800ff107b82 */ /* 0x000eb00000000800 */
[----:B------:R-:W3:Y:S01]  /*1e30*/  LDC R18, c[0x0][0xb0c] ;  /* 0x0002c300ff127b82 */ /* 0x000ee20000000800 */
[----:B----4-:R-:W-:Y:S01]  /*1e40*/  IMAD.HI.U32 R17, R0, R5, RZ ;  /* 0x0000000500117227 */ /* 0x010fe200078e00ff */
[----:B------:R-:W-:-:S03]  /*1e50*/  ISETP.NE.AND P0, PT, R4, 0x1, PT ;  /* 0x000000010400780c */ /* 0x000fc60003f05270 */
[----:B------:R-:W-:-:S03]  /*1e60*/  IMAD.HI.U32 R5, R11, R5, RZ ;  /* 0x000000050b057227 */ /* 0x000fc600078e00ff */
[----:B------:R-:W4:Y:S01]  /*1e70*/  LDC.64 R2, c[0x0][0xb28] ;  /* 0x0002ca00ff027b82 */ /* 0x000f220000000a00 */
[----:B-1----:R-:W-:-:S04]  /*1e80*/  IMAD.HI.U32 R20, R9, R6, RZ ;  /* 0x0000000609147227 */ /* 0x002fc800078e00ff */
[----:B------:R-:W-:Y:S01]  /*1e90*/  IMAD.HI.U32 R22, R13, R6, RZ ;  /* 0x000000060d167227 */ /* 0x000fe200078e00ff */
[----:B------:R-:W-:Y:S02]  /*1ea0*/  SHF.R.U32.HI R20, RZ, R7, R20 ;  /* 0x00000007ff147219 */ /* 0x000fe40000011614 */
[-C--:B--2---:R-:W-:Y:S02]  /*1eb0*/  SHF.R.U32.HI R17, RZ, R16.reuse, R17 ;  /* 0x00000010ff117219 */ /* 0x084fe40000011611 */
[----:B------:R-:W-:Y:S02]  /*1ec0*/  SHF.R.U32.HI R16, RZ, R16, R5 ;  /* 0x00000010ff107219 */ /* 0x000fe40000011605 */
[----:B------:R-:W-:Y:S02]  /*1ed0*/  SEL R17, R0, R17, !P0 ;  /* 0x0000001100117207 */ /* 0x000fe40004000000 */
[----:B------:R-:W-:Y:S02]  /*1ee0*/  SHF.R.U32.HI R22, RZ, R7, R22 ;  /* 0x00000007ff167219 */ /* 0x000fe40000011616 */
[----:B---3--:R-:W-:-:S02]  /*1ef0*/  ISETP.NE.AND P1, PT, R18, 0x1, PT ;  /* 0x000000011200780c */ /* 0x008fc40003f25270 */
[----:B------:R-:W-:Y:S02]  /*1f00*/  SEL R5, R11, R16, !P0 ;  /* 0x000000100b057207 */ /* 0x000fe40004000000 */
[----:B------:R-:W-:Y:S02]  /*1f10*/  SEL R19, R9, R20, !P1 ;  /* 0x0000001409137207 */ /* 0x000fe40004800000 */
[----:B------:R-:W-:Y:S01]  /*1f20*/  SEL R7, R13, R22, !P1 ;  /* 0x000000160d077207 */ /* 0x000fe20004800000 */
[----:B----4-:R-:W-:-:S04]  /*1f30*/  IMAD.HI.U32 R20, R17, R2, RZ ;  /* 0x0000000211147227 */ /* 0x010fc800078e00ff */
[----:B------:R-:W-:Y:S01]  /*1f40*/  IMAD.HI.U32 R6, R19, R2, RZ ;  /* 0x0000000213067227 */ /* 0x000fe200078e00ff */
[----:B------:R-:W-:-:S04]  /*1f50*/  @P3 SHF.R.U32.HI R17, RZ, R3, R20 ;  /* 0x00000003ff113219 */ /* 0x000fc80000011614 */
        /* <DEDUP_REMOVED lines=8> */
[----:B------:R-:W-:-:S04]  /*1fe0*/  @!P0 IMAD.HI.U32 R16, R7, R2, RZ ;  /* 0x0000000207108227 */ /* 0x000fc800078e00ff */
[----:B------:R-:W-:Y:S01]  /*1ff0*/  IMAD.MOV R2, RZ, RZ, -R6 ;  /* 0x000000ffff027224 */ /* 0x000fe200078e0a06 */
[----:B------:R-:W-:-:S03]  /*2000*/  @!P0 SHF.R.U32.HI R16, RZ, R3, R16 ;  /* 0x00000003ff108219 */ /* 0x000fc60000011610 */
[----:B------:R-:W-:Y:S01]  /*2010*/  IMAD R2, R40, R2, R5 ;  /* 0x0000000228027224 */ /* 0x000fe200078e0205 */
[----:B------:R-:W-:Y:S02]  /*2020*/  @!P0 SEL R3, R7, R16, !P3 ;  /* 0x0000001007038207 */ /* 0x000fe40005800000 */
[----:B------:R-:W-:-:S03]  /*2030*/  IADD3 R16, PT, PT, -R5, RZ, RZ ;  /* 0x000000ff05107210 */ /* 0x000fc60007ffe1ff */
[--C-:B------:R-:W-:Y:S02]  /*2040*/  @!P0 IMAD.IADD R6, R6, 0x1, -R3.reuse ;  /* 0x0000000106068824 */ /* 0x100fe400078e0a03 */
[----:B------:R-:W-:Y:S01]  /*2050*/  @!P0 IMAD R3, R2, R19, R3 ;  /* 0x0000001302038224 */ /* 0x000fe200078e0203 */
[----:B------:R-:W-:Y:S01]  /*2060*/  IADD3 R2, PT, PT, -R7, RZ, RZ ;  /* 0x000000ff07027210 */ /* 0x000fe20007ffe1ff */
[----:B------:R-:W-:Y:S02]  /*2070*/  @!P0 IMAD R5, R40, R6, R7 ;  /* 0x0000000628058224 */ /* 0x000fe400078e0207 */
[----:B------:R-:W-:Y:S02]  /*2080*/  IMAD R11, R4, R16, R11 ;  /* 0x00000010040b7224 */ /* 0x000fe400078e020b */
[----:B------:R-:W-:Y:S02]  /*2090*/  @!P0 IMAD.MOV.U32 R7, RZ, RZ, R3 ;  /* 0x000000ffff078224 */ /* 0x000fe400078e0003 */
[----:B------:R-:W-:-:S02]  /*20a0*/  IMAD R2, R18, R2, R13 ;  /* 0x0000000212027224 */ /* 0x000fc400078e020d */
[----:B------:R-:W-:Y:S02]  /*20b0*/  IMAD R11, R5, R4, R11 ;  /* 0x00000004050b7224 */ /* 0x000fe400078e020b */
[----:B------:R-:W-:Y:S02]  /*20c0*/  IMAD R13, R7, R18, R2 ;  /* 0x00000012070d7224 */ /* 0x000fe400078e0202 */
.L_x_33:
[----:B------:R-:W1:Y:S02]  /*20d0*/  LDCU UR8, c[0x0][0xb30] ;  /* 0x00016600ff0877ac */ /* 0x000e640008000800 */
[----:B-1----:R-:W-:-:S09]  /*20e0*/  UISETP.NE.AND UP0, UPT, UR8, 0x1, UPT ;  /* 0x000000010800788c */ /* 0x002fd2000bf05270 */
[----:B------:R-:W-:Y:S05]  /*20f0*/  BRA.U UP0, `(.L_x_34) ;  /* 0x0000000100407547 */ /* 0x000fea000b800000 */
[----:B------:R-:W1:Y:S08]  /*2100*/  LDC.64 R4, c[0x0][0xb10] ;  /* 0x0002c400ff047b82 */ /* 0x000e700000000a00 */
[----:B------:R-:W2:Y:S08]  /*2110*/  LDC.64 R2, c[0x0][0xb18] ;  /* 0x0002c600ff027b82 */ /* 0x000eb00000000a00 */
[----:B------:R-:W3:Y:S08]  /*2120*/  LDC R6, c[0x0][0xb20] ;  /* 0x0002c800ff067b82 */ /* 0x000ef00000000800 */
[----:B------:R-:W4:Y:S01]  /*2130*/  LDC R16, c[0x0][0xb0c] ;  /* 0x0002c300ff107b82 */ /* 0x000f220000000800 */
[----:B-1----:R-:W-:-:S05]  /*2140*/  IMAD.HI.U32 R4, R13, R4, RZ ;  /* 0x000000040d047227 */ /* 0x002fca00078e00ff */
[----:B------:R-:W-:Y:S01]  /*2150*/  SHF.R.U32.HI R4, RZ, R5, R4 ;  /* 0x00000005ff047219 */ /* 0x000fe20000011604 */
[----:B--2---:R-:W-:Y:S01]  /*2160*/  IMAD.HI.U32 R3, R11, R3, RZ ;  /* 0x000000030b037227 */ /* 0x004fe200078e00ff */
[----:B------:R-:W-:-:S04]  /*2170*/  ISETP.NE.AND P0, PT, R2, 0x1, PT ;  /* 0x000000010200780c */ /* 0x000fc80003f05270 */
[----:B---3--:R-:W-:-:S04]  /*2180*/  SHF.R.U32.HI R6, RZ, R6, R3 ;  /* 0x00000006ff067219 */ /* 0x008fc80000011603 */
[----:B------:R-:W-:Y:S02]  /*2190*/  SEL R3, R11, R6, !P0 ;  /* 0x000000060b037207 */ /* 0x000fe40004000000 */
[----:B----4-:R-:W-:-:S04]  /*21a0*/  ISETP.NE.AND P1, PT, R16, 0x1, PT ;  /* 0x000000011000780c */ /* 0x010fc80003f25270 */
[----:B------:R-:W-:-:S05]  /*21b0*/  SEL R4, R13, R4, !P1 ;  /* 0x000000040d047207 */ /* 0x000fca0004800000 */
[----:B------:R-:W-:Y:S02]  /*21c0*/  IMAD.IADD R5, R3, 0x1, -R4 ;  /* 0x0000000103057824 */ /* 0x000fe400078e0a04 */
[----:B------:R-:W-:Y:S02]  /*21d0*/  IMAD.IADD R3, R4, 0x1, -R3 ;  /* 0x0000000104037824 */ /* 0x000fe400078e0a03 */
[----:B------:R-:W-:Y:S02]  /*21e0*/  IMAD R13, R5, R16, R13 ;  /* 0x00000010050d7224 */ /* 0x000fe400078e020d */
[----:B------:R-:W-:-:S07]  /*21f0*/  IMAD R11, R3, R2, R11 ;  /* 0x00000002030b7224 */ /* 0x000fce00078e020b */
.L_x_34:
[----:B------:R-:W-:Y:S01]  /*2200*/  VIADD R14, R14, 0x1 ;  /* 0x000000010e0e7836 */ /* 0x000fe20000000000 */
[----:B------:R-:W-:Y:S01]  /*2210*/  PLOP3.LUT P1, PT, PT, PT, PT, 0x80, 0x8 ;  /* 0x000000000008781c */ /* 0x000fe20003f2f070 */
[----:B------:R-:W-:Y:S02]  /*2220*/  IMAD.IADD R21, R13, 0x1, R96 ;  /* 0x000000010d157824 */ /* 0x000fe400078e0260 */
[----:B------:R-:W-:Y:S01]  /*2230*/  IMAD.IADD R20, R11, 0x1, R94 ;  /* 0x000000010b147824 */ /* 0x000fe200078e025e */
[----:B------:R-:W-:-:S04]  /*2240*/  ISETP.NE.AND P0, PT, R14, 0x2, PT ;  /* 0x000000020e00780c */ /* 0x000fc80003f05270 */
[----:B------:R-:W-:Y:S02]  /*2250*/  SEL R3, RZ, 0x1, P0 ;  /* 0x00000001ff037807 */ /* 0x000fe40000000000 */
[----:B------:R-:W-:Y:S02]  /*2260*/  SEL R14, R14, RZ, P0 ;  /* 0x000000ff0e0e7207 */ /* 0x000fe40000000000 */
[----:B------:R-:W-:Y:S01]  /*2270*/  LOP3.LUT R12, R12, R3, RZ, 0x3c, !PT ;  /* 0x000000030c0c7212 */ /* 0x000fe200078e3cff */
[----:B------:R-:W-:Y:S06]  /*2280*/  @P2 BRA `(.L_x_35) ;  /* 0xfffffff000982947 */ /* 0x000fec000383ffff */
[----:B------:R-:W-:Y:S01]  /*2290*/  UIADD3 UR4, UPT, UPT, UR4, 0x18, URZ ;  /* 0x0000001804047890 */ /* 0x000fe2000fffe0ff */
[----:B------:R-:W-:-:S03]  /*22a0*/  SHF.L.U32 R3, R15, 0x1f, RZ ;  /* 0x0000001f0f037819 */ /* 0x000fc600000006ff */
[----:B------:R-:W-:-:S09]  /*22b0*/  ULEA UR5, UR6, UR4, 0x3 ;  /* 0x0000000406057291 */ /* 0x000fd2000f8e18ff */
[----:B------:R-:W1:Y:S02]  /*22c0*/  SYNCS.PHASECHK.TRANS64.TRYWAIT P0, [UR5], R3 ;  /* 0x00000003ff0075a7 */ /* 0x000e640008001105 */
[----:B-1----:R-:W-:Y:S05]  /*22d0*/  @!P0 BRA `(.L_x_36) ;  /* 0x0000004c00a48947 */ /* 0x002fea0003800000 */
.L_x_109:
[----:B------:R-:W-:-:S04]  /*22e0*/  UIADD3 UR6, UPT, UPT, UR6, 0x1, URZ ;  /* 0x0000000106067890 */ /* 0x000fc8000fffe0ff */
[----:B------:R-:W-:-:S04]  /*22f0*/  UISETP.NE.AND UP0, UPT, UR6, 0x3, UPT ;  /* 0x000000030600788c */ /* 0x000fc8000bf05270 */
[----:B------:R-:W-:Y:S02]  /*2300*/  USEL UR7, URZ, 0x1, UP0 ;  /* 0x00000001ff077887 */ /* 0x000fe40008000000 */
[----:B------:R-:W-:-:S04]  /*2310*/  USEL UR6, UR6, URZ, UP0 ;  /* 0x000000ff06067287 */ /* 0x000fc80008000000 */
[----:B------:R-:W-:Y:S01]  /*2320*/  ULEA UR5, UR6, UR4, 0x3 ;  /* 0x0000000406057291 */ /* 0x000fe2000f8e18ff */
[----:B------:R-:W-:-:S04]  /*2330*/  LOP3.LUT R15, R15, UR7, RZ, 0x3c, !PT ;  /* 0x000000070f0f7c12 */ /* 0x000fc8000f8e3cff */
[----:B-1----:R-:W-:-:S04]  /*2340*/  SHF.L.U32 R3, R15, 0x1f, RZ ;  /* 0x0000001f0f037819 */ /* 0x002fc800000006ff */
[----:B------:R-:W1:Y:S02]  /*2350*/  SYNCS.PHASECHK.TRANS64.TRYWAIT P0, [UR5], R3 ;  /* 0x00000003ff0075a7 */ /* 0x000e640008001105 */
[----:B-1----:R-:W-:Y:S05]  /*2360*/  @!P0 BRA `(.L_x_37) ;  /* 0x0000004c00988947 */ /* 0x002fea0003800000 */
.L_x_111:
[----:B------:R-:W-:-:S04]  /*2370*/  UIADD3 UR6, UPT, UPT, UR6, 0x1, URZ ;  /* 0x0000000106067890 */ /* 0x000fc8000fffe0ff */
[----:B------:R-:W-:-:S04]  /*2380*/  UISETP.NE.AND UP0, UPT, UR6, 0x3, UPT ;  /* 0x000000030600788c */ /* 0x000fc8000bf05270 */
[----:B------:R-:W-:Y:S02]  /*2390*/  USEL UR5, URZ, 0x1, UP0 ;  /* 0x00000001ff057887 */ /* 0x000fe40008000000 */
[----:B------:R-:W-:-:S04]  /*23a0*/  USEL UR6, UR6, URZ, UP0 ;  /* 0x000000ff06067287 */ /* 0x000fc80008000000 */
[----:B------:R-:W-:Y:S01]  /*23b0*/  ULEA UR6, UR6, UR4, 0x3 ;  /* 0x0000000406067291 */ /* 0x000fe2000f8e18ff */
[----:B-1----:R-:W-:-:S04]  /*23c0*/  LOP3.LUT R3, R15, UR5, RZ, 0x3c, !PT ;  /* 0x000000050f037c12 */ /* 0x002fc8000f8e3cff */
[----:B------:R-:W-:Y:S01]  /*23d0*/  SHF.L.U32 R3, R3, 0x1f, RZ ;  /* 0x0000001f03037819 */ /* 0x000fe200000006ff */
[----:B----4-:R-:W-:-:S07]  /*23e0*/  IMAD.U32 R0, RZ, RZ, UR6 ;  /* 0x00000006ff007e24 */ /* 0x010fce000f8e00ff */
.L_x_38:
[----:B-1----:R1:W2:Y:S02]  /*23f0*/  SYNCS.PHASECHK.TRANS64.TRYWAIT P0, [R0+URZ], R3 ;  /* 0x00000003000075a7 */ /* 0x0022a400080011ff */
[----:B--2---:R-:W-:Y:S05]  /*2400*/  @!P0 NANOSLEEP.SYNCS 0x989680 ;  /* 0x009896800000895d */ /* 0x004fea0003900000 */
[----:B------:R-:W2:Y:S02]  /*2410*/  @!P0 SYNCS.PHASECHK.TRANS64 P0, [R0+URZ], R3 ;  /* 0x00000003000085a7 */ /* 0x000ea400080010ff */
[----:B--2---:R-:W-:Y:S05]  /*2420*/  @P0 EXIT ;  /* 0x000000000000094d */ /* 0x004fea0003800000 */
[----:B------:R-:W-:Y:S05]  /*2430*/  BRA `(.L_x_38) ;  /* 0xfffffffc00ec7947 */ /* 0x000fea000383ffff */
.L_x_17:
[----:B------:R-:W-:-:S04]  /*2440*/  UISETP.NE.AND UP1, UPT, UR37, URZ, UPT ;  /* 0x000000ff2500728c */ /* 0x000fc8000bf25270 */
[----:B------:R-:W-:-:S09]  /*2450*/  UISETP.NE.OR UP1, UPT, UR8, 0x1, UP1 ;  /* 0x000000010800788c */ /* 0x000fd20008f25670 */
[----:B------:R-:W-:Y:S05]  /*2460*/  BRA.U UP1, `(.L_x_39) ;  /* 0x0000000501487547 */ /* 0x000fea000b800000 */
[----:B------:R-:W-:Y:S01]  /*2470*/  ISETP.NE.AND P2, PT, R2, RZ, PT ;  /* 0x000000ff0200720c */ /* 0x000fe20003f45270 */
[----:B------:R-:W-:Y:S01]  /*2480*/  IMAD.MOV.U32 R12, RZ, RZ, 0x1 ;  /* 0x00000001ff0c7424 */ /* 0x000fe200078e00ff */
[----:B------:R-:W-:Y:S02]  /*2490*/  CS2R R10, SRZ ;  /* 0x00000000000a7805 */ /* 0x000fe4000001ff00 */
[----:B------:R-:W-:Y:S01]  /*24a0*/  CS2R R8, SRZ ;  /* 0x0000000000087805 */ /* 0x000fe2000001ff00 */
[----:B------:R-:W-:Y:S01]  /*24b0*/  UMOV UR4, 0x400 ;  /* 0x0000040000047882 */ /* 0x000fe20000000000 */
[----:B------:R-:W-:Y:S01]  /*24c0*/  UMOV UR6, URZ ;  /* 0x000000ff00067c82 */ /* 0x000fe20008000000 */
[----:B------:R-:W-:-:S12]  /*24d0*/  ULEA UR37, UR37, UR4, 0x18 ;  /* 0x0000000425257291 */ /* 0x000fd8000f8ec0ff */
.L_x_43:
[----:B------:R-:W-:Y:S02]  /*24e0*/  LEA R0, R8, UR37, 0x3 ;  /* 0x0000002508007c11 */ /* 0x000fe4000f8e18ff */
[----:B------:R-:W-:-:S03]  /*24f0*/  SHF.L.U32 R5, R9, 0x1f, RZ ;  /* 0x0000001f09057819 */ /* 0x000fc600000006ff */
[----:B------:R-:W-:Y:S01]  /*2500*/  VIADD R4, R0, 0xd0 ;  /* 0x000000d000047836 */ /* 0x000fe20000000000 */
[----:B------:R-:W1:Y:S02]  /*2510*/  SYNCS.PHASECHK.TRANS64.TRYWAIT P0, [R0+URZ+0xc0], R5 ;  /* 0x0000c005000075a7 */ /* 0x000e6400080011ff */
[----:B-1----:R-:W-:Y:S05]  /*2520*/  @!P0 BRA `(.L_x_40) ;  /* 0x0000004c00408947 */ /* 0x002fea0003800000 */
.L_x_112:
[----:B------:R-:W-:Y:S01]  /*2530*/  ULEA UR5, UR6, UR37, 0x3 ;  /* 0x0000002506057291 */ /* 0x000fe2000f8e18ff */
[----:B------:R-:W-:Y:S02]  /*2540*/  PRMT R4, RZ, 0x654, R4 ;  /* 0x00000654ff047816 */ /* 0x000fe40000000004 */
[----:B-1----:R-:W-:Y:S01]  /*2550*/  SHF.L.U32 R5, R12, 0x1f, RZ ;  /* 0x0000001f0c057819 */ /* 0x002fe200000006ff */
[----:B------:R-:W-:Y:S01]  /*2560*/  UIADD3 UR4, UPT, UPT, UR5, 0x60, URZ ;  /* 0x0000006005047890 */ /* 0x000fe2000fffe0ff */
[----:B------:R1:W-:Y:S05]  /*2570*/  SYNCS.ARRIVE.TRANS64.RED.A1T0 RZ, [R4+URZ], RZ ;  /* 0x000000ff04ff79a7 */ /* 0x0003ea00081004ff */
[----:B------:R-:W-:Y:S01]  /*2580*/  IMAD.U32 R7, RZ, RZ, UR4 ;  /* 0x00000004ff077e24 */ /* 0x000fe2000f8e00ff */
[----:B------:R-:W2:Y:S04]  /*2590*/  SYNCS.PHASECHK.TRANS64.TRYWAIT P0, [UR5+0x70], R5 ;  /* 0x00007005ff0075a7 */ /* 0x000ea80008001105 */
[----:B------:R-:W-:Y:S01]  /*25a0*/  PRMT R6, R2, 0x654, R7 ;  /* 0x0000065402067816 */ /* 0x000fe20000000007 */
[----:B-1----:R-:W-:Y:S01]  /*25b0*/  @!P2 IMAD.MOV.U32 R4, RZ, RZ, 0x10 ;  /* 0x00000010ff04a424 */ /* 0x002fe200078e00ff */
[----:B--2---:R-:W-:Y:S06]  /*25c0*/  @!P0 BRA `(.L_x_41) ;  /* 0x0000004c002c8947 */ /* 0x004fec0003800000 */
.L_x_114:
[----:B------:R-:W-:Y:S01]  /*25d0*/  ULEA UR4, UR6, UR37, 0x4 ;  /* 0x0000002506047291 */ /* 0x000fe2000f8e20ff */
[----:B------:R-:W-:Y:S01]  /*25e0*/  SEL R3, R6, R3, !P2 ;  /* 0x0000000306037207 */ /* 0x000fe20005000000 */
[----:B------:R-:W-:Y:S01]  /*25f0*/  UIADD3 UR5, UPT, UPT, UR5, 0x60, URZ ;  /* 0x0000006005057890 */ /* 0x000fe2000fffe0ff */
[----:B-1----:R-:W-:Y:S01]  /*2600*/  LEA R0, R11, UR37, 0x3 ;  /* 0x000000250b007c11 */ /* 0x002fe2000f8e18ff */
[----:B------:R-:W-:Y:S01]  /*2610*/  UIADD3 UR4, UPT, UPT, UR4, 0xf0, URZ ;  /* 0x000000f004047890 */ /* 0x000fe2000fffe0ff */
[----:B------:R-:W-:Y:S01]  /*2620*/  SHF.L.U32 R5, R10, 0x1f, RZ ;  /* 0x0000001f0a057819 */ /* 0x000fe200000006ff */
[----:B------:R1:W-:Y:S01]  /*2630*/  @!P2 SYNCS.ARRIVE.TRANS64.RED RZ, [R3+URZ], R4 ;  /* 0x0000000403ffa9a7 */ /* 0x0003e200080004ff */
[----:B------:R-:W-:Y:S01]  /*2640*/  UIADD3 UR6, UPT, UPT, UR6, 0x1, URZ ;  /* 0x0000000106067890 */ /* 0x000fe2000fffe0ff */
[----:B------:R-:W-:-:S03]  /*2650*/  VIADD R8, R8, 0x1 ;  /* 0x0000000108087836 */ /* 0x000fc60000000000 */
[----:B------:R-:W-:Y:S02]  /*2660*/  UISETP.NE.AND UP0, UPT, UR6, 0x2, UPT ;  /* 0x000000020600788c */ /* 0x000fe4000bf05270 */
[----:B------:R-:W-:Y:S06]  /*2670*/  UGETNEXTWORKID.BROADCAST [UR4], [UR5] ;  /* 0x00000000040073ca */ /* 0x000fec0008000100 */
[----:B------:R-:W-:Y:S01]  /*2680*/  USEL UR4, URZ, 0x1, UP0 ;  /* 0x00000001ff047887 */ /* 0x000fe20008000000 */
[----:B------:R-:W-:Y:S01]  /*2690*/  ISETP.NE.AND P0, PT, R8, 0x2, PT ;  /* 0x000000020800780c */ /* 0x000fe20003f05270 */
[----:B------:R-:W-:Y:S01]  /*26a0*/  USEL UR6, UR6, URZ, UP0 ;  /* 0x000000ff06067287 */ /* 0x000fe20008000000 */
[----:B------:R-:W2:Y:S03]  /*26b0*/  SYNCS.PHASECHK.TRANS64.TRYWAIT P1, [R0+URZ+0x60], R5 ;  /* 0x00006005000075a7 */ /* 0x000ea600080211ff */
[----:B------:R-:W-:Y:S01]  /*26c0*/  LOP3.LUT R12, R12, UR4, RZ, 0x3c, !PT ;  /* 0x000000040c0c7c12 */ /* 0x000fe2000f8e3cff */
[----:B-12---:R-:W-:Y:S07]  /*26d0*/  @!P1 BRA `(.L_x_42) ;  /* 0x0000004c00009947 */ /* 0x006fee0003800000 */
.L_x_115:
[C---:B------:R-:W-:Y:S01]  /*26e0*/  LEA R4, R11.reuse, UR37, 0x4 ;  /* 0x000000250b047c11 */ /* 0x040fe2000f8e20ff */
[----:B-1----:R-:W-:Y:S01]  /*26f0*/  VIADD R0, R0, 0x70 ;  /* 0x0000007000007836 */ /* 0x002fe20000000000 */
[----:B------:R-:W-:Y:S01]  /*2700*/  SEL R8, R8, RZ, P0 ;  /* 0x000000ff08087207 */ /* 0x000fe20000000000 */
[----:B------:R-:W-:-:S03]  /*2710*/  VIADD R11, R11, 0x1 ;  /* 0x000000010b0b7836 */ /* 0x000fc60000000000 */
[----:B------:R-:W1:Y:S01]  /*2720*/  LDS.128 R4, [R4+0xf0] ;  /* 0x0000f00004047984 */ /* 0x000e620000000c00 */
[----:B------:R-:W-:Y:S02]  /*2730*/  PRMT R0, RZ, 0x654, R0 ;  /* 0x00000654ff007816 */ /* 0x000fe40000000000 */
[C---:B------:R-:W-:Y:S01]  /*2740*/  ISETP.NE.AND P1, PT, R11.reuse, 0x2, PT ;  /* 0x000000020b00780c */ /* 0x040fe20003f25270 */
[----:B------:R-:W-:Y:S01]  /*2750*/  @!PT LDS RZ, [RZ] ;  /* 0x00000000fffff984 */ /* 0x000fe20000000800 */
[----:B------:R-:W-:Y:S01]  /*2760*/  @!PT LDS RZ, [RZ] ;  /* 0x00000000fffff984 */ /* 0x000fe20000000800 */
[----:B------:R-:W-:Y:S01]  /*2770*/  @!PT LDS RZ, [RZ] ;  /* 0x00000000fffff984 */ /* 0x000fe20000000800 */
[----:B------:R-:W-:Y:S01]  /*2780*/  @!PT LDS RZ, [RZ] ;  /* 0x00000000fffff984 */ /* 0x000fe20000000800 */
[----:B------:R2:W-:Y:S06]  /*2790*/  MEMBAR.ALL.CTA ;  /* 0x0000000000007992 */ /* 0x0005ec0000008000 */
[----:B--2---:R-:W2:Y:S01]  /*27a0*/  FENCE.VIEW.ASYNC.S ;  /* 0x00000000000073c6 */ /* 0x004ea20000000000 */
[----:B------:R-:W-:Y:S01]  /*27b0*/  SEL R11, R11, RZ, P1 ;  /* 0x000000ff0b0b7207 */ /* 0x000fe20000800000 */
[----:B--2---:R2:W-:Y:S01]  /*27c0*/  SYNCS.ARRIVE.TRANS64.RED.A1T0 RZ, [R0+URZ], RZ ;  /* 0x000000ff00ff79a7 */ /* 0x0045e200081004ff */
[----:B-1----:R-:W-:-:S02]  /*27d0*/  LOP3.LUT P3, RZ, R6, 0x1, RZ, 0xc0, !PT ;  /* 0x0000000106ff7812 */ /* 0x002fc4000786c0ff */
[----:B------:R-:W-:-:S04]  /*27e0*/  SEL R5, RZ, 0x1, P1 ;  /* 0x00000001ff057807 */ /* 0x000fc80000800000 */
[----:B------:R-:W-:Y:S02]  /*27f0*/  LOP3.LUT R10, R10, R5, RZ, 0x3c, !PT ;  /* 0x000000050a0a7212 */ /* 0x000fe400078e3cff */
[----:B--2---:R-:W-:-:S04]  /*2800*/  SEL R0, RZ, 0x1, P0 ;  /* 0x00000001ff007807 */ /* 0x004fc80000000000 */
[----:B------:R-:W-:Y:S01]  /*2810*/  LOP3.LUT R9, R9, R0, RZ, 0x3c, !PT ;  /* 0x0000000009097212 */ /* 0x000fe200078e3cff */
[----:B------:R-:W-:Y:S06]  /*2820*/  @P3 BRA `(.L_x_43) ;  /* 0xfffffffc002c3947 */ /* 0x000fec000383ffff */
[----:B------:R-:W-:Y:S01]  /*2830*/  ULEA UR5, UR6, UR37, 0x3 ;  /* 0x0000002506057291 */ /* 0x000fe2000f8e18ff */
[----:B------:R-:W-:-:S08]  /*2840*/  SHF.L.U32 R3, R12, 0x1f, RZ ;  /* 0x0000001f0c037819 */ /* 0x000fd000000006ff */
[----:B------:R-:W1:Y:S02]  /*2850*/  SYNCS.PHASECHK.TRANS64 P0, [UR5+0x70], R3 ;  /* 0x00007003ff0075a7 */ /* 0x000e640008001005 */
[----:B-1----:R-:W-:Y:S05]  /*2860*/  @P0 BRA `(.L_x_44) ;  /* 0x0000000000080947 */ /* 0x002fea0003800000 */
[----:B------:R-:W1:Y:S02]  /*2870*/  SYNCS.PHASECHK.TRANS64.TRYWAIT P0, [UR5+0x70], R3 ;  /* 0x00007003ff0075a7 */ /* 0x000e640008001105 */
[----:B-1----:R-:W-:Y:S05]  /*2880*/  @!P0 BRA `(.L_x_45) ;  /* 0x0000004800a88947 */ /* 0x002fea0003800000 */
.L_x_44:
[----:B------:R-:W-:-:S04]  /*2890*/  UIADD3 UR4, UPT, UPT, UR6, 0x1, URZ ;  /* 0x0000000106047890 */ /* 0x000fc8000fffe0ff */
[----:B------:R-:W-:-:S04]  /*28a0*/  UISETP.NE.AND UP0, UPT, UR4, 0x2, UPT ;  /* 0x000000020400788c */ /* 0x000fc8000bf05270 */
[----:B------:R-:W-:Y:S02]  /*28b0*/  USEL UR7, URZ, 0x1, UP0 ;  /* 0x00000001ff077887 */ /* 0x000fe40008000000 */
[----:B------:R-:W-:-:S04]  /*28c0*/  USEL UR4, UR4, URZ, UP0 ;  /* 0x000000ff04047287 */ /* 0x000fc80008000000 */
[----:B------:R-:W-:Y:S01]  /*28d0*/  ULEA UR4, UR4, UR37, 0x3 ;  /* 0x0000002504047291 */ /* 0x000fe2000f8e18ff */
[----:B-1----:R-:W-:-:S04]  /*28e0*/  LOP3.LUT R3, R12, UR7, RZ, 0x3c, !PT ;  /* 0x000000070c037c12 */ /* 0x002fc8000f8e3cff */
[----:B------:R-:W-:-:S04]  /*28f0*/  SHF.L.U32 R0, R3, 0x1f, RZ ;  /* 0x0000001f03007819 */ /* 0x000fc800000006ff */
[----:B------:R-:W1:Y:S02]  /*2900*/  SYNCS.PHASECHK.TRANS64 P0, [UR4+0x70], R0 ;  /* 0x00007000ff0075a7 */ /* 0x000e640008001004 */
[----:B-1----:R-:W-:Y:S05]  /*2910*/  @P0 EXIT ;  /* 0x000000000000094d */ /* 0x002fea0003800000 */
[----:B------:R-:W-:Y:S02]  /*2920*/  SHF.L.U32 R3, R3, 0x1f, RZ ;  /* 0x0000001f03037819 */ /* 0x000fe400000006ff */
[----:B------:R-:W-:-:S07]  /*2930*/  MOV R0, UR4 ;  /* 0x0000000400007c02 */ /* 0x000fce0008000f00 */
.L_x_46:
[----:B-1----:R1:W2:Y:S02]  /*2940*/  SYNCS.PHASECHK.TRANS64.TRYWAIT P0, [R0+URZ+0x70], R3 ;  /* 0x00007003000075a7 */ /* 0x0022a400080011ff */
[----:B--2---:R-:W-:Y:S05]  /*2950*/  @!P0 NANOSLEEP.SYNCS 0x989680 ;  /* 0x009896800000895d */ /* 0x004fea0003900000 */
[----:B------:R-:W2:Y:S02]  /*2960*/  @!P0 SYNCS.PHASECHK.TRANS64 P0, [R0+URZ+0x70], R3 ;  /* 0x00007003000085a7 */ /* 0x000ea400080010ff */
[----:B--2---:R-:W-:Y:S05]  /*2970*/  @P0 EXIT ;  /* 0x000000000000094d */ /* 0x004fea0003800000 */
[----:B------:R-:W-:Y:S05]  /*2980*/  BRA `(.L_x_46) ;  /* 0xfffffffc00ec7947 */ /* 0x000fea000383ffff */
.L_x_39:
[----:B------:R-:W-:-:S09]  /*2990*/  UISETP.NE.AND UP1, UPT, UR8, URZ, UPT ;  /* 0x000000ff0800728c */ /* 0x000fd2000bf25270 */
[----:B------:R-:W-:Y:S05]  /*29a0*/  BRA.U UP1, `(.L_x_47) ;  /* 0x0000000d01947547 */ /* 0x000fea000b800000 */
[----:B------:R-:W-:Y:S01]  /*29b0*/  UMOV UR4, 0x40 ;  /* 0x0000004000047882 */ /* 0x000fe20000000000 */
[----:B------:R-:W-:Y:S01]  /*29c0*/  NOP ;  /* 0x0000000000007918 */ /* 0x000fe20000000000 */
[----:B------:R-:W-:Y:S01]  /*29d0*/  ULEA UR4, UR37, UR4, 0x18 ;  /* 0x0000000425047291 */ /* 0x000fe2000f8ec0ff */
[----:B------:R-:W-:Y:S02]  /*29e0*/  UMOV UR5, 0x400 ;  /* 0x0000040000057882 */ /* 0x000fe40000000000 */
[----:B------:R-:W-:-:S06]  /*29f0*/  ULEA UR37, UR37, UR5, 0x18 ;  /* 0x0000000525257291 */ /* 0x000fcc000f8ec0ff */
[----:B------:R-:W1:Y:S02]  /*2a00*/  LDS.U8 R0, [UR4+0x1c] ;  /* 0x00001c04ff007984 */ /* 0x000e640008000000 */
[----:B-1----:R-:W-:-:S13]  /*2a10*/  ISETP.NE.AND P0, PT, R0, RZ, PT ;  /* 0x000000ff0000720c */ /* 0x002fda0003f05270 */
[----:B------:R-:W-:Y:S05]  /*2a20*/  @P0 BRA `(.L_x_48) ;  /* 0x0000000000580947 */ /* 0x000fea0003800000 */
[----:B------:R-:W-:-:S13]  /*2a30*/  ELECT P0, URZ, PT ;  /* 0x0000000000ff782f */ /* 0x000fda0003800000 */
[----:B------:R-:W-:Y:S05]  /*2a40*/  @!P0 BRA `(.L_x_49) ;  /* 0x0000000000608947 */ /* 0x000fea0003800000 */
[----:B------:R-:W-:Y:S01]  /*2a50*/  UMOV UR5, 0x10 ;  /* 0x0000001000057882 */ /* 0x000fe20000000000 */
[----:B------:R-:W-:Y:S01]  /*2a60*/  HFMA2 R0, -RZ, RZ, 0, 5.9604644775390625e-08 ;  /* 0x00000001ff007431 */ /* 0x000fe200000001ff */
[----:B------:R-:W-:-:S03]  /*2a70*/  MOV R2, 0xffff ;  /* 0x0000ffff00027802 */ /* 0x000fc60000000f00 */
[----:B------:R-:W-:Y:S04]  /*2a80*/  DEPBAR.LE SB1, 0x36 ;  /* 0x00009d800000791a */ /* 0x000fe80000000000 */
[----:B------:R-:W1:Y:S02]  /*2a90*/  UTCATOMSWS.FIND_AND_SET.ALIGN UP0, UR5, UR5 ;  /* 0x00000005000575e3 */ /* 0x000e640008000800 */
[----:B-1----:R-:W-:Y:S01]  /*2aa0*/  MOV R3, UR5 ;  /* 0x0000000500037c02 */ /* 0x002fe20008000f00 */
[----:B------:R-:W-:Y:S06]  /*2ab0*/  BRA.U UP0, `(.L_x_50) ;  /* 0x0000000100187547 */ /* 0x000fec000b800000 */
.L_x_51:
[----:B------:R-:W-:Y:S05]  /*2ac0*/  NANOSLEEP 0x64 ;  /* 0x000000640000795d */ /* 0x000fea0003800000 */
[----:B------:R-:W-:-:S05]  /*2ad0*/  UMOV UR5, 0x10 ;  /* 0x0000001000057882 */ /* 0x000fca0000000000 */
[----:B------:R-:W-:Y:S04]  /*2ae0*/  DEPBAR.LE SB1, 0x36 ;  /* 0x00009d800000791a */ /* 0x000fe80000000000 */
[----:B------:R-:W1:Y:S02]  /*2af0*/  UTCATOMSWS.FIND_AND_SET.ALIGN UP0, UR5, UR5 ;  /* 0x00000005000575e3 */ /* 0x000e640008000800 */
[----:B-1----:R-:W-:Y:S01]  /*2b00*/  MOV R3, UR5 ;  /* 0x0000000500037c02 */ /* 0x002fe20008000f00 */
[----:B------:R-:W-:Y:S05]  /*2b10*/  BRA.U !UP0, `(.L_x_51) ;  /* 0xfffffffd08e87547 */ /* 0x000fea000b83ffff */
.L_x_50:
[-C--:B------:R-:W-:Y:S02]  /*2b20*/  SHF.L.U32 R2, R2, R3.reuse, RZ ;  /* 0x0000000302027219 */ /* 0x080fe400000006ff */
[----:B------:R-:W-:Y:S01]  /*2b30*/  SHF.L.U32 R0, R0, R3, RZ ;  /* 0x0000000300007219 */ /* 0x000fe200000006ff */
[----:B------:R-:W-:Y:S02]  /*2b40*/  IMAD.SHL.U32 R3, R3, 0x20, RZ ;  /* 0x0000002003037824 */ /* 0x000fe400078e00ff */
[----:B------:R1:W-:Y:S04]  /*2b50*/  ATOMS.OR RZ, [UR4+0x14], R2 ;  /* 0x00001402ffff798c */ /* 0x0003e8000b000004 */
[----:B------:R1:W-:Y:S04]  /*2b60*/  ATOMS.OR RZ, [UR4+0x18], R0 ;  /* 0x00001800ffff798c */ /* 0x0003e8000b000004 */
[----:B------:R1:W-:Y:S01]  /*2b70*/  STS [UR37+0x110], R3 ;  /* 0x00011003ff007988 */ /* 0x0003e20008000825 */
[----:B------:R-:W-:Y:S05]  /*2b80*/  BRA `(.L_x_49) ;  /* 0x0000000000107947 */ /* 0x000fea0003800000 */
.L_x_48:
[----:B------:R-:W-:Y:S02]  /*2b90*/  MOV R0, 0xffffffff ;  /* 0xffffffff00007802 */ /* 0x000fe40000000f00 */
[----:B------:R-:W-:-:S03]  /*2ba0*/  MOV R2, 0x2bd0 ;  /* 0x00002bd000027802 */ /* 0x000fc60000000f00 */
[----:B------:R1:W-:Y:S04]  /*2bb0*/  STS [UR37+0x110], R0 ;  /* 0x00011000ff007988 */ /* 0x0003e80008000825 */
[----:B-1-3-5:R-:W-:Y:S05]  /*2bc0*/  CALL.REL.NOINC `($__internal_1_$__cuda_sm10x_tcgen05_guardrail_trap_phase_invalid_during_alloc) ;  /* 0x0000004c00647944 */ /* 0x02afea0003c00000 */
.L_x_49:
[----:B------:R-:W-:Y:S05]  /*2bd0*/  WARPSYNC.ALL ;  /* 0x0000000000007948 */ /* 0x000fea0003800000 */
[----:B------:R-:W2:Y:S01]  /*2be0*/  S2UR UR6, SR_CgaCtaId ;  /* 0x00000000000679c3 */ /* 0x000ea20000008800 */
[----:B------:R-:W-:Y:S01]  /*2bf0*/  UMOV UR4, 0x400 ;  /* 0x0000040000047882 */ /* 0x000fe20000000000 */
[----:B------:R-:W-:-:S06]  /*2c00*/  NOP ;  /* 0x0000000000007918 */ /* 0x000fcc0000000000 */
[----:B------:R-:W-:Y:S06]  /*2c10*/  BAR.ARV 0x6, 0xa0 ;  /* 0x0182800000007b1d */ /* 0x000fec0000002000 */
[----:B------:R-:W4:Y:S01]  /*2c20*/  LDCU UR7, c[0x0][0x38c] ;  /* 0x00007180ff0777ac */ /* 0x000f220008000800 */
[----:B------:R-:W-:Y:S01]  /*2c30*/  IMAD.MOV.U32 R11, RZ, RZ, 0x1 ;  /* 0x00000001ff0b7424 */ /* 0x000fe200078e00ff */
[----:B------:R-:W-:Y:S01]  /*2c40*/  CS2R R8, SRZ ;  /* 0x0000000000087805 */ /* 0x000fe2000001ff00 */
[----:B------:R-:W-:Y:S01]  /*2c50*/  IMAD.MOV.U32 R10, RZ, RZ, RZ ;  /* 0x000000ffff0a7224 */ /* 0x000fe200078e00ff */
[----:B------:R-:W-:Y:S01]  /*2c60*/  UMOV UR18, URZ ;  /* 0x000000ff00127c82 */ /* 0x000fe20008000000 */
[----:B------:R-:W-:Y:S01]  /*2c70*/  UMOV UR17, URZ ;  /* 0x000000ff00117c82 */ /* 0x000fe20008000000 */
[----:B------:R-:W-:Y:S01]  /*2c80*/  UMOV UR22, 0x0 ;  /* 0x0000000000167882 */ /* 0x000fe20000000000 */
[----:B------:R-:W-:Y:S01]  /*2c90*/  UMOV UR23, 0x4200490 ;  /* 0x0420049000177882 */ /* 0x000fe20000000000 */
[----:B------:R-:W-:Y:S01]  /*2ca0*/  UMOV UR20, 0x0 ;  /* 0x0000000000147882 */ /* 0x000fe20000000000 */
[----:B------:R-:W-:Y:S01]  /*2cb0*/  UMOV UR21, 0x4200490 ;  /* 0x0420049000157882 */ /* 0x000fe20000000000 */
[----:B--2---:R-:W-:Y:S01]  /*2cc0*/  ULEA UR6, UR6, UR4, 0x18 ;  /* 0x0000000406067291 */ /* 0x004fe2000f8ec0ff */
[----:B------:R-:W2:Y:S03]  /*2cd0*/  LDCU UR4, c[0x0][0x38c] ;  /* 0x00007180ff0477ac */ /* 0x000ea60008000800 */
[----:B------:R-:W-:-:S02]  /*2ce0*/  UIADD3 UR11, UPT, UPT, UR6, 0x4400, URZ ;  /* 0x00004400060b7890 */ /* 0x000fc4000fffe0ff */
[----:B----4-:R-:W-:-:S03]  /*2cf0*/  UIADD3 UR7, UPT, UPT, UR7, 0x3f, URZ ;  /* 0x0000003f07077890 */ /* 0x010fc6000fffe0ff */
[----:B-1----:R-:W1:Y:S01]  /*2d00*/  LDS R0, [UR6+0x110] ;  /* 0x00011006ff007984 */ /* 0x002e620008000800 */
[----:B------:R-:W-:Y:S02]  /*2d10*/  UIADD3 UR12, UPT, UPT, UR6, 0x7400, URZ ;  /* 0x00007400060c7890 */ /* 0x000fe4000fffe0ff */
[----:B------:R-:W-:Y:S02]  /*2d20*/  USHF.R.S32.HI UR5, URZ, 0x1f, UR7 ;  /* 0x0000001fff057899 */ /* 0x000fe40008011407 */
[----:B------:R-:W-:Y:S02]  /*2d30*/  USHF.R.U32.HI UR11, URZ, 0x4, UR11 ;  /* 0x00000004ff0b7899 */ /* 0x000fe4000801160b */
[----:B------:R-:W-:Y:S02]  /*2d40*/  ULEA.HI UR5, UR5, UR7, URZ, 0x6 ;  /* 0x0000000705057291 */ /* 0x000fe4000f8f30ff */
[----:B------:R-:W-:Y:S02]  /*2d50*/  USHF.R.U32.HI UR12, URZ, 0x4, UR12 ;  /* 0x00000004ff0c7899 */ /* 0x000fe4000801160c */
[----:B------:R-:W-:-:S02]  /*2d60*/  USHF.R.S32.HI UR5, URZ, 0x6, UR5 ;  /* 0x00000006ff057899 */ /* 0x000fc40008011405 */
[----:B------:R-:W-:Y:S02]  /*2d70*/  ULOP3.LUT UR11, UR11, 0x3fff, URZ, 0xc0, !UPT ;  /* 0x00003fff0b0b7892 */ /* 0x000fe4000f8ec0ff */
[----:B------:R-:W-:Y:S02]  /*2d80*/  UISETP.LT.AND UP0, UPT, UR5, 0x1, UPT ;  /* 0x000000010500788c */ /* 0x000fe4000bf01270 */
[----:B------:R-:W-:Y:S02]  /*2d90*/  ULOP3.LUT UR12, UR12, 0x3fff, URZ, 0xc0, !UPT ;  /* 0x00003fff0c0c7892 */ /* 0x000fe4000f8ec0ff */
[----:B------:R-:W-:Y:S02]  /*2da0*/  USEL UR10, UR5, 0x1, !UP0 ;  /* 0x00000001050a7887 */ /* 0x000fe4000c000000 */
[----:B------:R-:W-:Y:S02]  /*2db0*/  ULOP3.LUT UR11, UR11, 0x10000, URZ, 0xfc, !UPT ;  /* 0x000100000b0b7892 */ /* 0x000fe4000f8efcff */
[----:B------:R-:W-:-:S02]  /*2dc0*/  ULOP3.LUT UR12, UR12, 0x10000, URZ, 0xfc, !UPT ;  /* 0x000100000c0c7892 */ /* 0x000fc4000f8efcff */
[----:B------:R-:W-:Y:S02]  /*2dd0*/  UIADD3 UR10, UPT, UPT, -UR10, URZ, URZ ;  /* 0x000000ff0a0a7290 */ /* 0x000fe4000fffe1ff */
[----:B--2---:R-:W-:Y:S01]  /*2de0*/  UISETP.GE.AND UP3, UPT, UR4, 0x1, UPT ;  /* 0x000000010400788c */ /* 0x004fe2000bf66270 */
[----:B-1----:R-:W-:-:S15]  /*2df0*/  R2UR UR19, R0 ;  /* 0x00000000001372ca */ /* 0x002fde00000e0000 */
.L_x_58:
[----:B------:R-:W-:Y:S02]  /*2e00*/  LEA R0, R10, UR6, 0x3 ;  /* 0x000000060a007c11 */ /* 0x000fe4000f8e18ff */
[----:B------:R-:W-:Y:S02]  /*2e10*/  SHF.L.U32 R5, R9, 0x1f, RZ ;  /* 0x0000001f09057819 */ /* 0x000fe400000006ff */
[----:B------:R-:W-:Y:S01]  /*2e20*/  PLOP3.LUT P0, PT, PT, PT, UP3, 0x80, 0x8 ;  /* 0x000000000008781c */ /* 0x000fe20003f0f038 */
[----:B------:R-:W-:Y:S01]  /*2e30*/  VIADD R3, R0, 0x70 ;  /* 0x0000007000037836 */ /* 0x000fe20000000000 */
[----:B-1----:R-:W1:Y:S02]  /*2e40*/  SYNCS.PHASECHK.TRANS64.TRYWAIT P1, [R0+URZ+0x60], R5 ;  /* 0x00006005000075a7 */ /* 0x002e6400080211ff */
[----:B-1--4-:R-:W-:Y:S09]  /*2e50*/  @!P1 BRA `(.L_x_52) ;  /* 0x00000044004c9947 */ /* 0x012ff20003800000 */
.L_x_117:
[----:B------:R-:W-:Y:S01]  /*2e60*/  LEA R4, R10, UR6, 0x4 ;  /* 0x000000060a047c11 */ /* 0x000fe2000f8e20ff */
[----:B------:R-:W-:Y:S01]  /*2e70*/  @UP3 ULEA UR4, UR17, UR6, 0x3 ;  /* 0x0000000611043291 */ /* 0x000fe2000f8e18ff */
[----:B------:R-:W-:Y:S01]  /*2e80*/  PLOP3.LUT P2, PT, PT, PT, PT, 0x80, 0x8 ;  /* 0x000000000008781c */ /* 0x000fe20003f4f070 */
[----:B------:R-:W-:Y:S01]  /*2e90*/  ULEA UR8, UR18, UR6, 0x3 ;  /* 0x0000000612087291 */ /* 0x000fe2000f8e18ff */
[----:B------:R-:W-:Y:S02]  /*2ea0*/  PRMT R3, RZ, 0x654, R3 ;  /* 0x00000654ff037816 */ /* 0x000fe40000000003 */
[----:B-1----:R-:W1:Y:S01]  /*2eb0*/  LDS.128 R4, [R4+0xf0] ;  /* 0x0000f00004047984 */ /* 0x002e620000000c00 */
[----:B------:R-:W-:Y:S02]  /*2ec0*/  @P0 SHF.L.U32 R2, R8, 0x1f, RZ ;  /* 0x0000001f08020819 */ /* 0x000fe400000006ff */
[----:B------:R-:W-:Y:S01]  /*2ed0*/  SHF.L.U32 R0, R11, 0x1f, RZ ;  /* 0x0000001f0b007819 */ /* 0x000fe200000006ff */
[----:B------:R-:W-:Y:S01]  /*2ee0*/  @!PT LDS RZ, [RZ] ;  /* 0x00000000fffff984 */ /* 0x000fe20000000800 */
[----:B------:R-:W-:Y:S01]  /*2ef0*/  @!PT LDS RZ, [RZ] ;  /* 0x00000000fffff984 */ /* 0x000fe20000000800 */
[----:B------:R-:W-:Y:S01]  /*2f00*/  @!PT LDS RZ, [RZ] ;  /* 0x00000000fffff984 */ /* 0x000fe20000000800 */
[----:B------:R-:W-:Y:S01]  /*2f10*/  @!PT LDS RZ, [RZ] ;  /* 0x00000000fffff984 */ /* 0x000fe20000000800 */
[----:B------:R2:W-:Y:S06]  /*2f20*/  MEMBAR.ALL.CTA ;  /* 0x0000000000007992 */ /* 0x0005ec0000008000 */
[----:B--2---:R-:W2:Y:S02]  /*2f30*/  FENCE.VIEW.ASYNC.S ;  /* 0x00000000000073c6 */ /* 0x004ea40000000000 */
[----:B--2---:R2:W-:Y:S01]  /*2f40*/  SYNCS.ARRIVE.TRANS64.RED.A1T0 RZ, [R3+URZ], RZ ;  /* 0x000000ff03ff79a7 */ /* 0x0045e200081004ff */
[----:B------:R2:W4:Y:S01]  /*2f50*/  @P0 SYNCS.PHASECHK.TRANS64.TRYWAIT P2, [UR4], R2 ;  /* 0x00000002ff0005a7 */ /* 0x0005220008041104 */
[----:B------:R-:W-:Y:S01]  /*2f60*/  ULEA.HI UR4, UR18, UR18, URZ, 0x1 ;  /* 0x0000001212047291 */ /* 0x000fe2000f8f08ff */
[----:B-1----:R-:W-:-:S03]  /*2f70*/  LOP3.LUT P1, RZ, R6, 0x1, RZ, 0xc0, !PT ;  /* 0x0000000106ff7812 */ /* 0x002fc6000782c0ff */
[----:B------:R-:W-:Y:S02]  /*2f80*/  USHF.L.U32 UR9, UR4, 0x6, URZ ;  /* 0x0000000604097899 */ /* 0x000fe400080006ff */
[----:B------:R-:W-:Y:S02]  /*2f90*/  ULOP3.LUT UR4, UR4, 0xffe, URZ, 0xc0, !UPT ;  /* 0x00000ffe04047892 */ /* 0x000fe4000f8ec0ff */
[----:B------:R-:W-:Y:S02]  /*2fa0*/  ULOP3.LUT UR9, UR9, 0xffffff80, URZ, 0xc0, !UPT ;  /* 0xffffff8009097892 */ /* 0x000fe4000f8ec0ff */
[----:B------:R-:W-:Y:S02]  /*2fb0*/  UIADD3 UR4, UPT, UPT, -UR4, UR18, URZ ;  /* 0x0000001204047290 */ /* 0x000fe4000fffe1ff */
[----:B------:R-:W-:Y:S01]  /*2fc0*/  UIADD3 UR9, UPT, UPT, UR19, UR9, URZ ;  /* 0x0000000913097290 */ /* 0x000fe2000fffe0ff */
[----:B------:R-:W1:Y:S03]  /*2fd0*/  SYNCS.PHASECHK.TRANS64.TRYWAIT P0, [UR8+0xa0], R0 ;  /* 0x0000a000ff0075a7 */ /* 0x000e660008001108 */
[----:B------:R-:W-:Y:S01]  /*2fe0*/  ULEA UR9, UR4, UR9, 0x14 ;  /* 0x0000000904097291 */ /* 0x000fe2000f8ea0ff */
[----:B-12-4-:R-:W-:Y:S11]  /*2ff0*/  @!P0 BRA `(.L_x_53) ;  /* 0x0000004000f88947 */ /* 0x016ff60003800000 */
.L_x_119:
[----:B------:R-:W-:Y:S01]  /*3000*/  IADD3 R10, PT, PT, R10, 0x1, RZ ;  /* 0x000000010a0a7810 */ /* 0x000fe20007ffe0ff */
[----:B------:R-:W-:Y:S06]  /*3010*/  BRA.U !UP3, `(.L_x_54) ;  /* 0x000000010b987547 */ /* 0x000fec000b800000 */
[----:B------:R-:W-:Y:S01]  /*3020*/  UPLOP3.LUT UP4, UPT, UPT, UPT, UPT, 0x40, 0x4 ;  /* 0x000000000004789c */ /* 0x000fe20003f8e870 */
[----:B------:R-:W-:Y:S01]  /*3030*/  UMOV UR16, UR10 ;  /* 0x0000000a00107c82 */ /* 0x000fe20008000000 */
[----:B------:R-:W-:Y:S01]  /*3040*/  UMOV UR15, UR5 ;  /* 0x00000005000f7c82 */ /* 0x000fe20008000000 */
[----:B------:R-:W-:-:S08]  /*3050*/  UMOV UR14, UR17 ;  /* 0x00000011000e7c82 */ /* 0x000fd00008000000 */
.L_x_57:
[----:B------:R-:W-:Y:S02]  /*3060*/  UIADD3 UR16, UPT, UPT, UR16, 0x1, URZ ;  /* 0x0000000110107890 */ /* 0x000fe4000fffe0ff */
[----:B--2---:R-:W-:Y:S02]  /*3070*/  ULEA UR7, UR14, UR6, 0x3 ;  /* 0x000000060e077291 */ /* 0x004fe4000f8e18ff */
[----:B------:R-:W-:Y:S01]  /*3080*/  UISETP.NE.AND UP0, UPT, UR16, URZ, UPT ;  /* 0x000000ff1000728c */ /* 0x000fe2000bf05270 */
[----:B----4-:R-:W-:Y:S10]  /*3090*/  @P2 BRA `(.L_x_55) ;  /* 0x00000000000c2947 */ /* 0x010ff40003800000 */
[----:B-1----:R-:W-:Y:S04]  /*30a0*/  SHF.L.U32 R3, R8, 0x1f, RZ ;  /* 0x0000001f08037819 */ /* 0x002fe800000006ff */
[----:B------:R-:W1:Y:S02]  /*30b0*/  SYNCS.PHASECHK.TRANS64.TRYWAIT P0, [UR7], R3 ;  /* 0x00000003ff0075a7 */ /* 0x000e640008001107 */
[----:B-1----:R-:W-:Y:S05]  /*30c0*/  @!P0 BRA `(.L_x_56) ;  /* 0x0000004000dc8947 */ /* 0x002fea0003800000 */
.L_x_55:
[----:B------:R-:W-:Y:S01]  /*30d0*/  UISETP.NE.AND UP1, UPT, UR15, 0x1, UPT ;  /* 0x000000010f00788c */ /* 0x000fe2000bf25270 */
[----:B------:R-:W-:Y:S01]  /*30e0*/  PLOP3.LUT P2, PT, PT, PT, PT, 0x80, 0x8 ;  /* 0x000000000008781c */ /* 0x000fe20003f4f070 */
[----:B------:R-:W-:Y:S02]  /*30f0*/  UIADD3 UR17, UPT, UPT, UR14, 0x1, URZ ;  /* 0x000000010e117890 */ /* 0x000fe4000fffe0ff */
[----:B------:R-:W-:Y:S02]  /*3100*/  ULEA UR24, UR14, UR12, 0x9 ;  /* 0x0000000c0e187291 */ /* 0x000fe4000f8e48ff */
[----:B------:R-:W-:Y:S01]  /*3110*/  UISETP.NE.AND UP2, UPT, UR17, 0x3, UPT ;  /* 0x000000031100788c */ /* 0x000fe2000bf45270 */
[----:B------:R-:W-:Y:S01]  /*3120*/  PLOP3.LUT P0, PT, PT, PT, UP1, 0x80, 0x8 ;  /* 0x000000000008781c */ /* 0x000fe20003f0f018 */
[----:B------:R-:W-:Y:S02]  /*3130*/  ULEA UR26, UR14, UR11, 0x8 ;  /* 0x0000000b0e1a7291 */ /* 0x000fe4000f8e40ff */
[----:B------:R-:W-:Y:S02]  /*3140*/  USEL UR13, URZ, 0x1, UP2 ;  /* 0x00000001ff0d7887 */ /* 0x000fe40009000000 */
[----:B------:R-:W-:Y:S02]  /*3150*/  USEL UR17, UR17, URZ, UP2 ;  /* 0x000000ff11117287 */ /* 0x000fe40009000000 */
[----:B------:R-:W-:Y:S02]  /*3160*/  UIADD3 UR30, UPT, UPT, UR24, 0x2, URZ ;  /* 0x00000002181e7890 */ /* 0x000fe4000fffe0ff */
[----:B------:R-:W-:Y:S01]  /*3170*/  @UP1 ULEA UR4, UR17, UR6, 0x3 ;  /* 0x0000000611041291 */ /* 0x000fe2000f8e18ff */
[----:B------:R-:W-:Y:S01]  /*3180*/  LOP3.LUT R8, R8, UR13, RZ, 0x3c, !PT ;  /* 0x0000000d08087c12 */ /* 0x000fe2000f8e3cff */
[----:B------:R-:W-:Y:S02]  /*3190*/  UIADD3 UR28, UPT, UPT, UR26, 0x2, URZ ;  /* 0x000000021a1c7890 */ /* 0x000fe4000fffe0ff */
[----:B------:R-:W-:Y:S01]  /*31a0*/  UIADD3 UR7, UPT, UPT, UR7, 0x18, URZ ;  /* 0x0000001807077890 */ /* 0x000fe2000fffe0ff */
[----:B-1----:R-:W-:Y:S01]  /*31b0*/  @P0 SHF.L.U32 R0, R8, 0x1f, RZ ;  /* 0x0000001f08000819 */ /* 0x002fe200000006ff */
[----:B------:R-:W-:Y:S01]  /*31c0*/  UMOV UR25, 0x80004020 ;  /* 0x8000402000197882 */ /* 0x000fe20000000000 */
[----:B------:R-:W-:Y:S01]  /*31d0*/  UMOV UR27, 0x80004020 ;  /* 0x80004020001b7882 */ /* 0x000fe20000000000 */
[----:B------:R-:W-:Y:S01]  /*31e0*/  UMOV UR31, 0x80004020 ;  /* 0x80004020001f7882 */ /* 0x000fe20000000000 */
[----:B------:R2:W4:Y:S01]  /*31f0*/  @P0 SYNCS.PHASECHK.TRANS64.TRYWAIT P2, [UR4], R0 ;  /* 0x00000000ff0005a7 */ /* 0x0005220008041104 */
[----:B------:R-:W-:Y:S01]  /*3200*/  UIADD3 UR15, UPT, UPT, UR15, -0x1, URZ ;  /* 0xffffffff0f0f7890 */ /* 0x000fe2000fffe0ff */
[----:B------:R2:W-:Y:S01]  /*3210*/  UTCQMMA gdesc[UR26], gdesc[UR24], tmem[UR9], tmem[UR22], idesc[UR23], UP4 ;  /* 0x00ff16181a0075ea */ /* 0x0005e2000a000309 */
[----:B------:R-:W-:Y:S01]  /*3220*/  UPLOP3.LUT UP4, UPT, UPT, UPT, UPT, 0x80, 0x8 ;  /* 0x000000000008789c */ /* 0x000fe20003f8f070 */
[----:B------:R-:W-:Y:S01]  /*3230*/  UMOV UR29, 0x80004020 ;  /* 0x80004020001d7882 */ /* 0x000fe20000000000 */
[----:B------:R-:W-:Y:S01]  /*3240*/  UMOV UR14, UR17 ;  /* 0x00000011000e7c82 */ /* 0x000fe20008000000 */
[----:B------:R2:W-:Y:S01]  /*3250*/  UTCQMMA gdesc[UR28], gdesc[UR30], tmem[UR9], tmem[UR20], idesc[UR21], UPT ;  /* 0x00ff141e1c0075ea */ /* 0x0005e2000b800309 */
[----:B------:R2:W-:Y:S01]  /*3260*/  UTCBAR [UR7], URZ ;  /* 0x000000ff070073e9 */ /* 0x0005e200080000ff */
[----:B------:R-:W-:Y:S06]  /*3270*/  BRA.U UP0, `(.L_x_57) ;  /* 0xfffffffd00787547 */ /* 0x000fec000b83ffff */
.L_x_54:
[----:B------:R-:W-:Y:S01]  /*3280*/  UIADD3 UR18, UPT, UPT, UR18, 0x1, URZ ;  /* 0x0000000112127890 */ /* 0x000fe2000fffe0ff */
[C---:B------:R-:W-:Y:S01]  /*3290*/  ISETP.NE.AND P0, PT, R10.reuse, 0x2, PT ;  /* 0x000000020a00780c */ /* 0x040fe20003f05270 */
[----:B------:R-:W-:Y:S02]  /*32a0*/  UIADD3 UR8, UPT, UPT, UR8, 0x80, URZ ;  /* 0x0000008008087890 */ /* 0x000fe4000fffe0ff */
[----:B------:R-:W-:Y:S01]  /*32b0*/  UISETP.NE.AND UP0, UPT, UR18, 0x4, UPT ;  /* 0x000000041200788c */ /* 0x000fe2000bf05270 */
[----:B-12---:R-:W-:Y:S02]  /*32c0*/  SEL R0, RZ, 0x1, P0 ;  /* 0x00000001ff007807 */ /* 0x006fe40000000000 */
[----:B------:R-:W-:Y:S01]  /*32d0*/  SEL R10, R10, RZ, P0 ;  /* 0x000000ff0a0a7207 */ /* 0x000fe20000000000 */
[----:B------:R-:W-:Y:S01]  /*32e0*/  USEL UR4, URZ, 0x1, UP0 ;  /* 0x00000001ff047887 */ /* 0x000fe20008000000 */
[----:B------:R-:W-:Y:S01]  /*32f0*/  LOP3.LUT R9, R9, R0, RZ, 0x3c, !PT ;  /* 0x0000000009097212 */ /* 0x000fe200078e3cff */
[----:B------:R-:W-:Y:S01]  /*3300*/  USEL UR18, UR18, URZ, UP0 ;  /* 0x000000ff12127287 */ /* 0x000fe20008000000 */
[----:B------:R1:W-:Y:S03]  /*3310*/  UTCBAR [UR8], URZ ;  /* 0x000000ff080073e9 */ /* 0x0003e600080000ff */
[----:B------:R-:W-:Y:S01]  /*3320*/  LOP3.LUT R11, R11, UR4, RZ, 0x3c, !PT ;  /* 0x000000040b0b7c12 */ /* 0x000fe2000f8e3cff */
[----:B------:R-:W-:Y:S07]  /*3330*/  @P1 BRA `(.L_x_58) ;  /* 0xfffffff800b01947 */ /* 0x000fee000383ffff */
[----:B------:R-:W2:Y:S01]  /*3340*/  S2UR UR4, SR_CgaCtaId ;  /* 0x00000000000479c3 */ /* 0x000ea20000008800 */
[----:B------:R-:W-:Y:S01]  /*3350*/  ELECT P0, URZ, PT ;  /* 0x0000000000ff782f */ /* 0x000fe20003800000 */
[----:B------:R-:W-:Y:S01]  /*3360*/  IMAD.MOV.U32 R0, RZ, RZ, 0x1 ;  /* 0x00000001ff007424 */ /* 0x000fe200078e00ff */
[----:B------:R-:W-:Y:S01]  /*3370*/  UIADD3 UR6, UPT, UPT, UR6, 0xa0, URZ ;  /* 0x000000a006067890 */ /* 0x000fe2000fffe0ff */
[----:B------:R-:W-:Y:S01]  /*3380*/  SHF.L.U32 R3, R11, 0x1f, RZ ;  /* 0x0000001f0b037819 */ /* 0x000fe200000006ff */
[----:B------:R-:W-:-:S03]  /*3390*/  UMOV UR5, 0x40 ;  /* 0x0000004000057882 */ /* 0x000fc60000000000 */
[----:B------:R-:W-:Y:S01]  /*33a0*/  UVIRTCOUNT.DEALLOC.SMPOOL 0x80 ;  /* 0x000000800000784c */ /* 0x000fe20000000000 */
[----:B--2---:R-:W-:Y:S02]  /*33b0*/  ULEA UR4, UR4, UR5, 0x18 ;  /* 0x0000000504047291 */ /* 0x004fe4000f8ec0ff */
[----:B------:R-:W-:-:S07]  /*33c0*/  ULEA UR5, UR18, UR6, 0x3 ;  /* 0x0000000612057291 */ /* 0x000fce000f8e18ff */
[----:B------:R2:W-:Y:S02]  /*33d0*/  @P0 STS.U8 [UR4+0x1c], R0 ;  /* 0x00001c00ff000988 */ /* 0x0005e40008000004 */
[----:B------:R-:W3:Y:S02]  /*33e0*/  SYNCS.PHASECHK.TRANS64.TRYWAIT P0, [UR5], R3 ;  /* 0x00000003ff0075a7 */ /* 0x000ee40008001105 */
[----:B--23--:R-:W-:Y:S05]  /*33f0*/  @!P0 BRA `(.L_x_59) ;  /* 0x0000004000288947 */ /* 0x00cfea0003800000 */
.L_x_122:
[----:B------:R-:W-:-:S04]  /*3400*/  UIADD3 UR7, UPT, UPT, UR18, 0x1, URZ ;  /* 0x0000000112077890 */ /* 0x000fc8000fffe0ff */
[----:B------:R-:W-:-:S04]  /*3410*/  UISETP.NE.AND UP0, UPT, UR7, 0x4, UPT ;  /* 0x000000040700788c */ /* 0x000fc8000bf05270 */
[----:B-1----:R-:W-:Y:S02]  /*3420*/  USEL UR8, URZ, 0x1, UP0 ;  /* 0x00000001ff087887 */ /* 0x002fe40008000000 */
[----:B------:R-:W-:-:S04]  /*3430*/  USEL UR7, UR7, URZ, UP0 ;  /* 0x000000ff07077287 */ /* 0x000fc80008000000 */
[----:B------:R-:W-:Y:S01]  /*3440*/  ULEA UR5, UR7, UR6, 0x3 ;  /* 0x0000000607057291 */ /* 0x000fe2000f8e18ff */
[----:B------:R-:W-:-:S04]  /*3450*/  LOP3.LUT R2, R11, UR8, RZ, 0x3c, !PT ;  /* 0x000000080b027c12 */ /* 0x000fc8000f8e3cff */
[----:B--2---:R-:W-:-:S04]  /*3460*/  SHF.L.U32 R3, R2, 0x1f, RZ ;  /* 0x0000001f02037819 */ /* 0x004fc800000006ff */
[----:B------:R-:W1:Y:S02]  /*3470*/  SYNCS.PHASECHK.TRANS64.TRYWAIT P0, [UR5], R3 ;  /* 0x00000003ff0075a7 */ /* 0x000e640008001105 */
[----:B-1----:R-:W-:Y:S05]  /*3480*/  @!P0 BRA `(.L_x_60) ;  /* 0x00000040001c8947 */ /* 0x002fea0003800000 */
.L_x_124:
        /* <DEDUP_REMOVED lines=9> */
.L_x_126:
[----:B------:R-:W-:-:S04]  /*3520*/  UIADD3 UR7, UPT, UPT, UR7, 0x1, URZ ;  /* 0x0000000107077890 */ /* 0x000fc8000fffe0ff */
[----:B------:R-:W-:-:S04]  /*3530*/  UISETP.NE.AND UP0, UPT, UR7, 0x4, UPT ;  /* 0x000000040700788c */ /* 0x000fc8000bf05270 */
[----:B------:R-:W-:Y:S02]  /*3540*/  USEL UR5, URZ, 0x1, UP0 ;  /* 0x00000001ff057887 */ /* 0x000fe40008000000 */
[----:B------:R-:W-:-:S04]  /*3550*/  USEL UR7, UR7, URZ, UP0 ;  /* 0x000000ff07077287 */ /* 0x000fc80008000000 */
[----:B------:R-:W-:Y:S01]  /*3560*/  ULEA UR7, UR7, UR6, 0x3 ;  /* 0x0000000607077291 */ /* 0x000fe2000f8e18ff */
[----:B-1----:R-:W-:-:S04]  /*3570*/  LOP3.LUT R3, R2, UR5, RZ, 0x3c, !PT ;  /* 0x0000000502037c12 */ /* 0x002fc8000f8e3cff */
[----:B------:R-:W-:-:S04]  /*3580*/  SHF.L.U32 R3, R3, 0x1f, RZ ;  /* 0x0000001f03037819 */ /* 0x000fc800000006ff */
[----:B------:R-:W1:Y:S02]  /*3590*/  SYNCS.PHASECHK.TRANS64.TRYWAIT P0, [UR7], R3 ;  /* 0x00000003ff0075a7 */ /* 0x000e640008001107 */
[----:B-1----:R-:W-:Y:S05]  /*35a0*/  @!P0 BRA `(.L_x_62) ;  /* 0x0000004000048947 */ /* 0x002fea0003800000 */
.L_x_128:
[----:B------:R-:W-:Y:S01]  /*35b0*/  NOP ;  /* 0x0000000000007918 */ /* 0x000fe20000000000 */
[----:B-1----:R-:W1:Y:S01]  /*35c0*/  LDS R0, [UR4+0x14] ;  /* 0x00001404ff007984 */ /* 0x002e620008000800 */
[----:B------:R-:W-:Y:S01]  /*35d0*/  ULOP3.LUT UR6, UR19, 0xffff, URZ, 0xc0, !UPT ;  /* 0x0000ffff13067892 */ /* 0x000fe2000f8ec0ff */
[----:B------:R-:W-:Y:S01]  /*35e0*/  UMOV UR8, 0xffff ;  /* 0x0000ffff00087882 */ /* 0x000fe20000000000 */
[----:B------:R-:W-:Y:S02]  /*35f0*/  UMOV UR5, 0x1 ;  /* 0x0000000100057882 */ /* 0x000fe40000000000 */
[----:B------:R-:W-:-:S04]  /*3600*/  USHF.R.U32.HI UR6, URZ, 0x5, UR6 ;  /* 0x00000005ff067899 */ /* 0x000fc80008011606 */
[----:B------:R-:W-:Y:S02]  /*3610*/  USHF.L.U32 UR8, UR8, UR6, URZ ;  /* 0x0000000608087299 */ /* 0x000fe400080006ff */
[----:B------:R-:W-:-:S04]  /*3620*/  USHF.L.U32 UR5, UR5, UR6, URZ ;  /* 0x0000000605057299 */ /* 0x000fc800080006ff */
[----:B-1----:R-:W-:-:S04]  /*3630*/  LOP3.LUT R0, R0, UR8, RZ, 0xc0, !PT ;  /* 0x0000000800007c12 */ /* 0x002fc8000f8ec0ff */
[----:B------:R-:W-:-:S13]  /*3640*/  ISETP.NE.AND P0, PT, R0, UR8, PT ;  /* 0x0000000800007c0c */ /* 0x000fda000bf05270 */
[----:B------:R-:W-:Y:S05]  /*3650*/  @P0 BRA `(.L_x_63) ;  /* 0x0000000000580947 */ /* 0x000fea0003800000 */
[----:B------:R-:W1:Y:S02]  /*3660*/  LDS R0, [UR4+0x18] ;  /* 0x00001804ff007984 */ /* 0x000e640008000800 */
[----:B-1----:R-:W-:-:S04]  /*3670*/  LOP3.LUT R0, R0, UR5, RZ, 0xc0, !PT ;  /* 0x0000000500007c12 */ /* 0x002fc8000f8ec0ff */
[----:B------:R-:W-:-:S13]  /*3680*/  ISETP.NE.AND P0, PT, R0, UR5, PT ;  /* 0x0000000500007c0c */ /* 0x000fda000bf05270 */
[----:B------:R-:W-:Y:S05]  /*3690*/  @P0 BRA `(.L_x_64) ;  /* 0x00000000003c0947 */ /* 0x000fea0003800000 */
[----:B------:R-:W1:Y:S01]  /*36a0*/  S2R R2, SR_LANEID ;  /* 0x0000000000027919 */ /* 0x000e620000000000 */
[----:B------:R-:W-:Y:S01]  /*36b0*/  ULOP3.LUT UR8, URZ, UR8, URZ, 0x33, !UPT ;  /* 0x00000008ff087292 */ /* 0x000fe2000f8e33ff */
[----:B------:R-:W-:Y:S01]  /*36c0*/  LOP3.LUT R4, RZ, UR5, RZ, 0x33, !PT ;  /* 0x00000005ff047c12 */ /* 0x000fe2000f8e33ff */
[----:B------:R-:W-:Y:S02]  /*36d0*/  VOTEU.ANY UR7, UPT, PT ;  /* 0x0000000000077886 */ /* 0x000fe400038e0100 */
[----:B------:R-:W-:Y:S01]  /*36e0*/  UFLO.U32 UR7, UR7 ;  /* 0x00000007000772bd */ /* 0x000fe200080e0000 */
[----:B------:R-:W2:Y:S01]  /*36f0*/  REDUX UR5, R4 ;  /* 0x00000000040573c4 */ /* 0x000ea20000000000 */
[----:B------:R-:W-:-:S06]  /*3700*/  IMAD.U32 R0, RZ, RZ, UR8 ;  /* 0x00000008ff007e24 */ /* 0x000fcc000f8e00ff */
[----:B------:R3:W-:Y:S01]  /*3710*/  UTCATOMSWS.AND URZ, UR8 ;  /* 0x0000000800ff79e3 */ /* 0x0007e20008000000 */
[----:B------:R-:W4:Y:S01]  /*3720*/  REDUX UR6, R0 ;  /* 0x00000000000673c4 */ /* 0x000f220000000000 */
[----:B-1----:R-:W-:Y:S01]  /*3730*/  ISETP.EQ.U32.AND P0, PT, R2, UR7, PT ;  /* 0x0000000702007c0c */ /* 0x002fe2000bf02070 */
[----:B--2---:R-:W-:Y:S01]  /*3740*/  IMAD.U32 R2, RZ, RZ, UR5 ;  /* 0x00000005ff027e24 */ /* 0x004fe2000f8e00ff */
[----:B----4-:R-:W-:-:S11]  /*3750*/  MOV R3, UR6 ;  /* 0x0000000600037c02 */ /* 0x010fd60008000f00 */
[----:B------:R3:W-:Y:S04]  /*3760*/  @P0 ATOMS.AND RZ, [UR4+0x14], R3 ;  /* 0x00001403ffff098c */ /* 0x0007e8000a800004 */
[----:B------:R3:W-:Y:S01]  /*3770*/  @P0 ATOMS.AND RZ, [UR4+0x18], R2 ;  /* 0x00001802ffff098c */ /* 0x0007e2000a800004 */
[----:B------:R-:W-:Y:S05]  /*3780*/  BRA `(.L_x_65) ;  /* 0x0000000000147947 */ /* 0x000fea0003800000 */
.L_x_64:
[----:B------:R-:W-:Y:S02]  /*3790*/  MOV R2, 0x37b0 ;  /* 0x000037b000027802 */ /* 0x000fe40000000f00 */
[----:B----45:R-:W-:Y:S05]  /*37a0*/  CALL.REL.NOINC `($__internal_0_$__cuda_sm10x_tcgen05_guardrail_trap_col_being_dealloced_not_returned_by_alloc) ;  /* 0x0000004000607944 */ /* 0x030fea0003c00000 */
[----:B------:R-:W-:Y:S05]  /*37b0*/  BRA `(.L_x_65) ;  /* 0x0000000000087947 */ /* 0x000fea0003800000 */
.L_x_63:
[----:B------:R-:W-:Y:S02]  /*37c0*/  MOV R2, 0x37e0 ;  /* 0x000037e000027802 */ /* 0x000fe40000000f00 */
[----:B----45:R-:W-:Y:S05]  /*37d0*/  CALL.REL.NOINC `($__internal_2_$__cuda_sm10x_tcgen05_guardrail_trap_unallocated_columns_being_dealloced) ;  /* 0x00000040006c7944 */ /* 0x030fea0003c00000 */
.L_x_65:
[----:B------:R-:W-:Y:S01]  /*37e0*/  NOP ;  /* 0x0000000000007918 */ /* 0x000fe20000000000 */
[----:B---3--:R-:W-:Y:S05]  /*37f0*/  EXIT ;  /* 0x000000000000794d */ /* 0x008fea0003800000 */
.L_x_47:
[----:B------:R-:W-:-:S09]  /*3800*/  UISETP.NE.OR UP2, UPT, UR8, 0x3, !UP2 ;  /* 0x000000030800788c */ /* 0x000fd2000d745670 */
[----:B------:R-:W-:Y:S05]  /*3810*/  BRA.U UP2, `(.L_x_66) ;  /* 0x0000000d02407547 */ /* 0x000fea000b800000 */
[----:B------:R-:W1:Y:S01]  /*3820*/  LDC R0, c[0x0][0xb30] ;  /* 0x0002cc00ff007b82 */ /* 0x000e620000000800 */
[----:B------:R-:W2:Y:S01]  /*3830*/  LDCU.64 UR8, c[0x0][0x888] ;  /* 0x00011100ff0877ac */ /* 0x000ea20008000a00 */
[----:B------:R-:W-:Y:S02]  /*3840*/  HFMA2 R29, -RZ, RZ, 0, 0 ;  /* 0x00000000ff1d7431 */ /* 0x000fe400000001ff */
[----:B------:R-:W-:Y:S01]  /*3850*/  IMAD.MOV.U32 R31, RZ, RZ, 0x1 ;  /* 0x00000001ff1f7424 */ /* 0x000fe200078e00ff */
[----:B------:R-:W-:Y:S01]  /*3860*/  MOV R23, 0x1000 ;  /* 0x0000100000177802 */ /* 0x000fe20000000f00 */
[----:B------:R-:W4:Y:S01]  /*3870*/  LDCU.64 UR4, c[0x0][0x890] ;  /* 0x00011200ff0477ac */ /* 0x000f220008000a00 */
[----:B------:R-:W-:Y:S01]  /*3880*/  IMAD.MOV.U32 R30, RZ, RZ, RZ ;  /* 0x000000ffff1e7224 */ /* 0x000fe200078e00ff */
[----:B------:R-:W3:Y:S01]  /*3890*/  LDC R19, c[0x0][0x370] ;  /* 0x0000dc00ff137b82 */ /* 0x000ee20000000800 */
[----:B------:R-:W-:Y:S01]  /*38a0*/  UMOV UR7, 0x400 ;  /* 0x0000040000077882 */ /* 0x000fe20000000000 */
[----:B------:R-:W-:-:S02]  /*38b0*/  UPLOP3.LUT UP1, UPT, UPT, UPT, UPT, 0x40, 0x4 ;  /* 0x000000000004789c */ /* 0x000fc40003f2e870 */
[----:B------:R-:W-:-:S04]  /*38c0*/  ULEA UR7, UR37, UR7, 0x18 ;  /* 0x0000000725077291 */ /* 0x000fc8000f8ec0ff */
[----:B------:R-:W3:Y:S01]  /*38d0*/  LDC R2, c[0x0][0xb0c] ;  /* 0x0002c300ff027b82 */ /* 0x000ee20000000800 */
[----:B------:R-:W-:Y:S02]  /*38e0*/  UIADD3 UR13, UPT, UPT, UR7, 0x38, URZ ;  /* 0x00000038070d7890 */ /* 0x000fe4000fffe0ff */
[----:B--2---:R-:W-:Y:S02]  /*38f0*/  UISETP.NE.U32.AND UP2, UPT, UR8, URZ, UPT ;  /* 0x000000ff0800728c */ /* 0x004fe4000bf45070 */
[----:B------:R-:W-:Y:S02]  /*3900*/  UIADD3 UR17, UPT, UPT, UR7, 0x30, URZ ;  /* 0x0000003007117890 */ /* 0x000fe4000fffe0ff */
[----:B----4-:R-:W-:Y:S01]  /*3910*/  UISETP.NE.U32.AND UP3, UPT, UR4, URZ, UPT ;  /* 0x000000ff0400728c */ /* 0x010fe2000bf65070 */
[----:B------:R-:W2:Y:S01]  /*3920*/  LDC R18, c[0x0][0xb20] ;  /* 0x0002c800ff127b82 */ /* 0x000ea20000000800 */
[----:B-1----:R-:W-:Y:S01]  /*3930*/  ISETP.NE.AND P1, PT, R0, 0x1, PT ;  /* 0x000000010000780c */ /* 0x002fe20003f25270 */
[----:B------:R-:W-:-:S02]  /*3940*/  UISETP.NE.AND.EX UP2, UPT, UR9, URZ, UPT, UP2 ;  /* 0x000000ff0900728c */ /* 0x000fc4000bf45320 */
[----:B------:R-:W-:Y:S02]  /*3950*/  UPRMT UR13, UR37, 0x654, UR13 ;  /* 0x00000654250d7896 */ /* 0x000fe4000800000d */
[----:B------:R-:W-:Y:S02]  /*3960*/  UISETP.NE.AND.EX UP3, UPT, UR5, URZ, UPT, UP3 ;  /* 0x000000ff0500728c */ /* 0x000fe4000bf65330 */
[----:B------:R-:W1:Y:S08]  /*3970*/  LDC.64 R32, c[0x0][0x348] ;  /* 0x0000d200ff207b82 */ /* 0x000e700000000a00 */
[----:B------:R-:W4:Y:S08]  /*3980*/  LDC.64 R16, c[0x0][0xb10] ;  /* 0x0002c400ff107b82 */ /* 0x000f300000000a00 */
[----:B------:R-:W1:Y:S08]  /*3990*/  LDC.64 R6, c[0x0][0xb18] ;  /* 0x0002c600ff067b82 */ /* 0x000e700000000a00 */
[----:B------:R-:W1:Y:S08]  /*39a0*/  LDC.64 R4, c[0x0][0xb28] ;  /* 0x0002ca00ff047b82 */ /* 0x000e700000000a00 */
[----:B--23--:R-:W1:Y:S02]  /*39b0*/  LDC R22, c[0x0][0x374] ;  /* 0x0000dd00ff167b82 */ /* 0x00ce640000000800 */
.L_x_75:
[C---:B------:R-:W-:Y:S02]  /*39c0*/  LEA R0, R30.reuse, UR7, 0x3 ;  /* 0x000000071e007c11 */ /* 0x040fe4000f8e18ff */
[----:B------:R-:W-:Y:S02]  /*39d0*/  SHF.L.U32 R3, R29, 0x1f, RZ ;  /* 0x0000001f1d037819 */ /* 0x000fe400000006ff */
[----:B------:R-:W-:Y:S02]  /*39e0*/  LEA R24, R30, UR7, 0x4 ;  /* 0x000000071e187c11 */ /* 0x000fe4000f8e20ff */
[----:B--2---:R-:W2:Y:S02]  /*39f0*/  SYNCS.PHASECHK.TRANS64.TRYWAIT P0, [R0+URZ+0x60], R3 ;  /* 0x00006003000075a7 */ /* 0x004ea400080011ff */
[----:B--2---:R-:W-:Y:S05]  /*3a00*/  @!P0 BRA `(.L_x_67) ;  /* 0x0000003c00048947 */ /* 0x004fea0003800000 */
.L_x_129:
[----:B------:R-:W-:Y:S01]  /*3a10*/  ISETP.GE.AND P0, PT, R40, 0x1, PT ;  /* 0x000000012800780c */ /* 0x000fe20003f06270 */
[----:B------:R-:W3:Y:S01]  /*3a20*/  LDS.128 R24, [R24+0xf0] ;  /* 0x0000f00018187984 */ /* 0x000ee20000000c00 */
[----:B--2---:R-:W-:Y:S01]  /*3a30*/  VIADD R0, R0, 0x70 ;  /* 0x0000007000007836 */ /* 0x004fe20000000000 */
[----:B------:R-:W-:Y:S01]  /*3a40*/  @!PT LDS RZ, [RZ] ;  /* 0x00000000fffff984 */ /* 0x000fe20000000800 */
[----:B------:R-:W-:Y:S01]  /*3a50*/  @!PT LDS RZ, [RZ] ;  /* 0x00000000fffff984 */ /* 0x000fe20000000800 */
[----:B------:R-:W-:Y:S01]  /*3a60*/  @!PT LDS RZ, [RZ] ;  /* 0x00000000fffff984 */ /* 0x000fe20000000800 */
[----:B------:R-:W-:Y:S01]  /*3a70*/  @!PT LDS RZ, [RZ] ;  /* 0x00000000fffff984 */ /* 0x000fe20000000800 */
[----:B------:R2:W-:Y:S06]  /*3a80*/  MEMBAR.ALL.CTA ;  /* 0x0000000000007992 */ /* 0x0005ec0000008000 */
[----:B--2---:R-:W2:Y:S01]  /*3a90*/  FENCE.VIEW.ASYNC.S ;  /* 0x00000000000073c6 */ /* 0x004ea20000000000 */
[----:B------:R-:W-:Y:S04]  /*3aa0*/  PRMT R0, RZ, 0x654, R0 ;  /* 0x00000654ff007816 */ /* 0x000fe80000000000 */
[----:B--2---:R2:W-:Y:S01]  /*3ab0*/  SYNCS.ARRIVE.TRANS64.RED.A1T0 RZ, [R0+URZ], RZ ;  /* 0x000000ff00ff79a7 */ /* 0x0045e200081004ff */
[----:B---3--:R-:W-:Y:S11]  /*3ac0*/  LOP3.LUT P3, RZ, R26, 0x1, RZ, 0xc0, !PT ;  /* 0x000000011aff7812 */ /* 0x008ff6000786c0ff */
[----:B------:R-:W-:Y:S02]  /*3ad0*/  @!UPT UIADD3 URZ, UPT, UPT, URZ, URZ, URZ ;  /* 0x000000fffffff290 */ /* 0x000fe4000fffe0ff */
[----:B------:R-:W-:Y:S02]  /*3ae0*/  @P3 MOV R13, R24 ;  /* 0x00000018000d3202 */ /* 0x000fe40000000f00 */
[----:B------:R-:W-:Y:S01]  /*3af0*/  @P3 LOP3.LUT R8, R25, 0xffff, RZ, 0xc0, !PT ;  /* 0x0000ffff19083812 */ /* 0x000fe200078ec0ff */
[----:B--2---:R-:W-:Y:S06]  /*3b00*/  @!P0 BRA `(.L_x_68) ;  /* 0x0000000000a48947 */ /* 0x004fec0003800000 */
[----:B-1----:R-:W-:Y:S01]  /*3b10*/  IMAD.HI.U32 R35, R22, R7, RZ ;  /* 0x0000000716237227 */ /* 0x002fe200078e00ff */
[----:B------:R-:W-:Y:S02]  /*3b20*/  ISETP.NE.AND P0, PT, R6, 0x1, PT ;  /* 0x000000010600780c */ /* 0x000fe40003f05270 */
[----:B------:R-:W-:Y:S01]  /*3b30*/  ISETP.NE.AND P2, PT, R40, 0x1, PT ;  /* 0x000000012800780c */ /* 0x000fe20003f45270 */
[----:B----4-:R-:W-:Y:S01]  /*3b40*/  IMAD.HI.U32 R34, R19, R16, RZ ;  /* 0x0000001013227227 */ /* 0x010fe200078e00ff */
[----:B------:R-:W-:Y:S02]  /*3b50*/  SHF.R.U32.HI R35, RZ, R18, R35 ;  /* 0x00000012ff237219 */ /* 0x000fe40000011623 */
[----:B------:R-:W-:Y:S01]  /*3b60*/  ISETP.NE.AND P4, PT, R2, 0x1, PT ;  /* 0x000000010200780c */ /* 0x000fe20003f85270 */
[----:B------:R-:W-:Y:S01]  /*3b70*/  IMAD.HI.U32 R36, R13, R16, RZ ;  /* 0x000000100d247227 */ /* 0x000fe200078e00ff */
[----:B------:R-:W-:Y:S02]  /*3b80*/  SHF.R.U32.HI R34, RZ, R17, R34 ;  /* 0x00000011ff227219 */ /* 0x000fe40000011622 */
[----:B------:R-:W-:Y:S01]  /*3b90*/  SEL R3, R22, R35, !P0 ;  /* 0x0000002316037207 */ /* 0x000fe20004000000 */
[C---:B------:R-:W-:Y:S01]  /*3ba0*/  IMAD.HI.U32 R35, R8.reuse, R7, RZ ;  /* 0x0000000708237227 */ /* 0x040fe200078e00ff */
[----:B------:R-:W-:Y:S02]  /*3bb0*/  SEL R11, R19, R34, !P4 ;  /* 0x00000022130b7207 */ /* 0x000fe40006000000 */
[----:B------:R-:W-:Y:S01]  /*3bc0*/  SHF.R.U32.HI R36, RZ, R17, R36 ;  /* 0x00000011ff247219 */ /* 0x000fe20000011624 */
[----:B------:R-:W-:Y:S01]  /*3bd0*/  IMAD.HI.U32 R38, R3, R4, RZ ;  /* 0x0000000403267227 */ /* 0x000fe200078e00ff */
[----:B------:R-:W-:Y:S03]  /*3be0*/  SHF.R.U32.HI R35, RZ, R18, R35 ;  /* 0x00000012ff237219 */ /* 0x000fe60000011623 */
[----:B------:R-:W-:Y:S01]  /*3bf0*/  IMAD.HI.U32 R34, R11, R4, RZ ;  /* 0x000000040b227227 */ /* 0x000fe200078e00ff */
[----:B------:R-:W-:Y:S02]  /*3c00*/  @P2 SHF.R.U32.HI R3, RZ, R5, R38 ;  /* 0x00000005ff032219 */ /* 0x000fe40000011626 */
[----:B------:R-:W-:Y:S02]  /*3c10*/  SEL R9, R8, R35, !P0 ;  /* 0x0000002308097207 */ /* 0x000fe40004000000 */
[----:B------:R-:W-:Y:S01]  /*3c20*/  @P2 SHF.R.U32.HI R11, RZ, R5, R34 ;  /* 0x00000005ff0b2219 */ /* 0x000fe20000011622 */
[C---:B------:R-:W-:Y:S01]  /*3c30*/  IMAD R10, R40.reuse, R3, RZ ;  /* 0x00000003280a7224 */ /* 0x040fe200078e02ff */
[----:B------:R-:W-:Y:S01]  /*3c40*/  SEL R3, R13, R36, !P4 ;  /* 0x000000240d037207 */ /* 0x000fe20006000000 */
[C---:B------:R-:W-:Y:S03]  /*3c50*/  IMAD.HI.U32 R14, R9.reuse, R4, RZ ;  /* 0x00000004090e7227 */ /* 0x040fe600078e00ff */
[----:B------:R-:W-:Y:S01]  /*3c60*/  ISETP.GE.AND P0, PT, R9, R10, PT ;  /* 0x0000000a0900720c */ /* 0x000fe20003f06270 */
[C---:B------:R-:W-:Y:S01]  /*3c70*/  IMAD R12, R40.reuse, R11, RZ ;  /* 0x0000000b280c7224 */ /* 0x040fe200078e02ff */
[-C--:B------:R-:W-:Y:S04]  /*3c80*/  SHF.R.U32.HI R14, RZ, R5.reuse, R14 ;  /* 0x00000005ff0e7219 */ /* 0x080fe8000001160e */
[----:B------:R-:W-:Y:S02]  /*3c90*/  ISETP.GE.OR P0, PT, R3, R12, P0 ;  /* 0x0000000c0300720c */ /* 0x000fe40000706670 */
[----:B------:R-:W-:Y:S05]  /*3ca0*/  SEL R15, R9, R14, !P2 ;  /* 0x0000000e090f7207 */ /* 0x000fea0005000000 */
[----:B------:R-:W-:Y:S04]  /*3cb0*/  IMAD.MOV R14, RZ, RZ, -R15 ;  /* 0x000000ffff0e7224 */ /* 0x000fe800078e0a0f */
[----:B------:R-:W-:Y:S02]  /*3cc0*/  IMAD R14, R40, R14, R9 ;  /* 0x0000000e280e7224 */ /* 0x000fe400078e0209 */
[C---:B------:R-:W-:Y:S05]  /*3cd0*/  @!P0 IMAD.HI.U32 R10, R3.reuse, R4, RZ ;  /* 0x00000004030a8227 */ /* 0x040fea00078e00ff */
[----:B------:R-:W-:Y:S04]  /*3ce0*/  @!P0 SHF.R.U32.HI R10, RZ, R5, R10 ;  /* 0x00000005ff0a8219 */ /* 0x000fe8000001160a */
[----:B------:R-:W-:Y:S01]  /*3cf0*/  @!P0 SEL R0, R3, R10, !P2 ;  /* 0x0000000a03008207 */ /* 0x000fe20005000000 */
[----:B------:R-:W-:Y:S03]  /*3d00*/  IMAD.MOV R10, RZ, RZ, -R3 ;  /* 0x000000ffff0a7224 */ /* 0x000fe600078e0a03 */
[----:B------:R-:W-:Y:S01]  /*3d10*/  @!P0 IADD3 R15, PT, PT, R15, -R0, RZ ;  /* 0x800000000f0f8210 */ /* 0x000fe20007ffe0ff */
[----:B------:R-:W-:Y:S01]  /*3d20*/  @!P0 IMAD R0, R11, R14, R0 ;  /* 0x0000000e0b008224 */ /* 0x000fe200078e0200 */
[----:B------:R-:W-:Y:S01]  /*3d30*/  IADD3 R11, PT, PT, -R9, RZ, RZ ;  /* 0x000000ff090b7210 */ /* 0x000fe20007ffe1ff */
[----:B------:R-:W-:Y:S02]  /*3d40*/  IMAD R13, R2, R10, R13 ;  /* 0x0000000a020d7224 */ /* 0x000fe400078e020d */
[----:B------:R-:W-:Y:S02]  /*3d50*/  @!P0 IMAD R9, R15, R40, R3 ;  /* 0x000000280f098224 */ /* 0x000fe400078e0203 */
[----:B------:R-:W-:Y:S02]  /*3d60*/  @!P0 IMAD.MOV.U32 R3, RZ, RZ, R0 ;  /* 0x000000ffff038224 */ /* 0x000fe400078e0000 */
[----:B------:R-:W-:Y:S02]  /*3d70*/  IMAD R8, R6, R11, R8 ;  /* 0x0000000b06087224 */ /* 0x000fe400078e0208 */
[----:B------:R-:W-:Y:S02]  /*3d80*/  IMAD R13, R3, R2, R13 ;  /* 0x00000002030d7224 */ /* 0x000fe400078e020d */
[----:B------:R-:W-:Y:S02]  /*3d90*/  IMAD R8, R9, R6, R8 ;  /* 0x0000000609087224 */ /* 0x000fe400078e0208 */
.L_x_68:
[----:B------:R-:W-:Y:S05]  /*3da0*/  BRA.U UP1, `(.L_x_69) ;  /* 0x0000000101107547 */ /* 0x000fea000b800000 */
[----:B------:R-:W-:Y:S04]  /*3db0*/  MOV R0, UR6 ;  /* 0x0000000600007c02 */ /* 0x000fe80008000f00 */
[----:B------:R-:W-:Y:S04]  /*3dc0*/  SHF.L.U32 R3, R0, 0x1f, RZ ;  /* 0x0000001f00037819 */ /* 0x000fe800000006ff */
[----:B------:R-:W2:Y:S02]  /*3dd0*/  SYNCS.PHASECHK.TRANS64.TRYWAIT P0, [UR7+0x58], R3 ;  /* 0x00005803ff0075a7 */ /* 0x000ea40008001107 */
[----:B--2---:R-:W-:Y:S05]  /*3de0*/  @!P0 BRA `(.L_x_70) ;  /* 0x0000003800208947 */ /* 0x004fea0003800000 */
.L_x_69:
[----:B------:R-:W-:Y:S02]  /*3df0*/  R2UR UR19, R21 ;  /* 0x00000000151372ca */ /* 0x000fe400000e0000 */
[----:B------:R-:W-:Y:S02]  /*3e00*/  R2UR UR18, R20 ;  /* 0x00000000141272ca */ /* 0x000fe400000e0000 */
[----:B------:R-:W-:Y:S02]  /*3e10*/  ISETP.NE.U32.AND P2, PT, RZ, UR4, PT ;  /* 0x00000004ff007c0c */ /* 0x000fe4000bf45070 */
[----:B------:R-:W-:Y:S02]  /*3e20*/  SHF.L.U32 R12, R31, 0x1f, RZ ;  /* 0x0000001f1f0c7819 */ /* 0x000fe400000006ff */
[----:B------:R-:W-:Y:S05]  /*3e30*/  ISETP.NE.AND.EX P2, PT, RZ, UR5, PT, P2 ;  /* 0x00000005ff007c0c */ /* 0x000fea000bf45320 */
[----:B------:R-:W-:Y:S02]  /*3e40*/  USHF.L.U32 UR19, UR19, 0x6, URZ ;  /* 0x0000000613137899 */ /* 0x000fe400080006ff */
[----:B------:R-:W-:Y:S01]  /*3e50*/  USHF.L.U32 UR18, UR18, 0x7, URZ ;  /* 0x0000000712127899 */ /* 0x000fe200080006ff */
[----:B------:R-:W-:Y:S11]  /*3e60*/  BRA.U !UP3, `(.L_x_71) ;  /* 0x000000010b347547 */ /* 0x000ff6000b800000 */
[----:B------:R-:W-:Y:S01]  /*3e70*/  UPLOP3.LUT UP0, UPT, UPT, UPT, UP2, 0x80, 0x8 ;  /* 0x000000000008789c */ /* 0x000fe20003f0f020 */
[----:B--2---:R-:W-:Y:S02]  /*3e80*/  HFMA2 R0, -RZ, RZ, 0, 5.9604644775390625e-08 ;  /* 0x00000001ff007431 */ /* 0x004fe400000001ff */
[----:B------:R-:W-:Y:S03]  /*3e90*/  IMAD.MOV.U32 R95, RZ, RZ, 0x1 ;  /* 0x00000001ff5f7424 */ /* 0x000fe600078e00ff */
[----:B------:R-:W-:Y:S05]  /*3ea0*/  PLOP3.LUT P0, PT, PT, PT, UP0, 0x80, 0x8 ;  /* 0x000000000008781c */ /* 0x000fea0003f0f008 */
[----:B------:R-:W2:Y:S01]  /*3eb0*/  @UP0 LDCU.64 UR10, c[0x0][0x888] ;  /* 0x00011100ff0a07ac */ /* 0x000ea20008000a00 */
[----:B------:R-:W-:Y:S07]  /*3ec0*/  @UP0 UIMAD UR8, UR36, UR4, URZ ;  /* 0x00000004240802a4 */ /* 0x000fee000f8e02ff */
[----:B------:R-:W-:Y:S01]  /*3ed0*/  @!P0 PRMT R95, R0, 0x7610, R95 ;  /* 0x00007610005f8816 */ /* 0x000fe2000000005f */
[----:B--2---:R-:W-:Y:S03]  /*3ee0*/  @UP0 UIMAD.WIDE UR10, UR8, 0x4, UR10 ;  /* 0x00000004080a08a5 */ /* 0x004fe6000f8e020a */
[----:B------:R-:W2:Y:S03]  /*3ef0*/  @!UP0 LDCU UR8, c[0x0][0x880] ;  /* 0x00011000ff0887ac */ /* 0x000ea60008000800 */
[----:B------:R-:W-:Y:S01]  /*3f00*/  IMAD.U32 R10, RZ, RZ, UR10 ;  /* 0x0000000aff0a7e24 */ /* 0x000fe2000f8e00ff */
[----:B------:R-:W-:Y:S05]  /*3f10*/  MOV R11, UR11 ;  /* 0x0000000b000b7c02 */ /* 0x000fea0008000f00 */
[----:B-----5:R3:W5:Y:S02]  /*3f20*/  @P0 LDG.E R49, desc[UR46][R10.64] ;  /* 0x0000002e0a310981 */ /* 0x020764000c1e1900 */
[----:B--23--:R-:W-:Y:S07]  /*3f30*/  @!P0 IMAD.U32 R49, RZ, RZ, UR8 ;  /* 0x00000008ff318e24 */ /* 0x00cfee000f8e00ff */
.L_x_71:
[----:B-----5:R-:W-:Y:S01]  /*3f40*/  @!P2 FSETP.EQ.AND P0, PT, R49, RZ, PT ;  /* 0x000000ff3100a20b */ /* 0x020fe20003f02000 */
[----:B------:R-:W-:Y:S01]  /*3f50*/  @!UPT UIADD3 URZ, UPT, UPT, URZ, URZ, URZ ;  /* 0x000000fffffff290 */ /* 0x000fe2000fffe0ff */
[----:B------:R-:W-:Y:S11]  /*3f60*/  @!P2 BRA `(.L_x_72) ;  /* 0x000000000014a947 */ /* 0x000ff60003800000 */
[----:B------:R-:W-:Y:S02]  /*3f70*/  LOP3.LUT P2, RZ, R95, 0xff, RZ, 0xc0, !PT ;  /* 0x000000ff5fff7812 */ /* 0x000fe4000784c0ff */
[----:B------:R-:W-:Y:S04]  /*3f80*/  PLOP3.LUT P0, PT, PT, PT, UP0, 0x80, 0x8 ;  /* 0x000000000008781c */ /* 0x000fe80003f0f008 */
[----:B------:R-:W-:Y:S07]  /*3f90*/  PLOP3.LUT P0, PT, P0, PT, PT, 0x8, 0x80 ;  /* 0x000000000080781c */ /* 0x000fee000070e170 */
[----:B------:R-:W-:Y:S11]  /*3fa0*/  @P2 FSETP.EQ.AND P0, PT, R49, RZ, PT ;  /* 0x000000ff3100220b */ /* 0x000ff60003f02000 */
[----:B------:R-:W-:Y:S02]  /*3fb0*/  @!UPT UIADD3 URZ, UPT, UPT, URZ, URZ, URZ ;  /* 0x000000fffffff290 */ /* 0x000fe4000fffe0ff */
.L_x_72:
[----:B------:R-:W3:Y:S01]  /*3fc0*/  SYNCS.PHASECHK.TRANS64.TRYWAIT P2, [UR7+0x40], R12 ;  /* 0x0000400cff0075a7 */ /* 0x000ee20008041107 */
[----:B------:R-:W-:Y:S04]  /*3fd0*/  ELECT P4, URZ, PT ;  /* 0x0000000000ff782f */ /* 0x000fe80003880000 */
[----:B------:R-:W-:Y:S11]  /*3fe0*/  PLOP3.LUT P4, PT, P0, P4, PT, 0xf2, 0x2f ;  /* 0x00000000002f781c */ /* 0x000ff60000789e72 */
[----:B------:R-:W-:Y:S02]  /*3ff0*/  @!UPT UIADD3 URZ, UPT, UPT, URZ, URZ, URZ ;  /* 0x000000fffffff290 */ /* 0x000fe4000fffe0ff */
[----:B-1----:R-:W-:Y:S05]  /*4000*/  @!P4 IADD3 R21, P0, PT, R32, 0x580, RZ ;  /* 0x000005802015c810 */ /* 0x002fea0007f1e0ff */
[----:B------:R-:W-:Y:S01]  /*4010*/  @!P4 IMAD.X R20, RZ, RZ, R33, P0 ;  /* 0x000000ffff14c224 */ /* 0x000fe200000e0621 */
[----:B---3--:R-:W-:Y:S07]  /*4020*/  @!P2 BRA `(.L_x_73) ;  /* 0x0000003400a8a947 */ /* 0x008fee0003800000 */
.L_x_132:
[----:B------:R-:W3:Y:S01]  /*4030*/  LDC.64 R14, c[0x0][0xb10] ;  /* 0x0002c400ff0e7b82 */ /* 0x000ee20000000a00 */
[----:B------:R-:W-:Y:S01]  /*4040*/  @!P4 R2UR UR8, R20 ;  /* 0x000000001408c2ca */ /* 0x000fe200000e0000 */
[----:B------:R-:W-:Y:S01]  /*4050*/  VOTEU.ALL UP1, P4 ;  /* 0x0000000000ff7886 */ /* 0x000fe20002020000 */
[----:B------:R-:W-:Y:S01]  /*4060*/  @!P4 R2UR UR9, R21 ;  /* 0x000000001509c2ca */ /* 0x000fe200000e0000 */
[----:B------:R-:W-:Y:S01]  /*4070*/  UMOV UR10, 0x0 ;  /* 0x00000000000a7882 */ /* 0x000fe20000000000 */
[----:B------:R-:W-:Y:S03]  /*4080*/  UMOV UR11, 0x10000000 ;  /* 0x10000000000b7882 */ /* 0x000fe60000000000 */
[----:B------:R-:W5:Y:S01]  /*4090*/  LDC.64 R10, c[0x0][0xb18] ;  /* 0x0002c600ff0a7b82 */ /* 0x000f620000000a00 */
[----:B------:R-:W-:Y:S01]  /*40a0*/  @!UP1 UIADD3 UR16, UPT, UPT, UR7, 0x200, URZ ;  /* 0x0000020007109890 */ /* 0x000fe2000fffe0ff */
[----:B------:R-:W-:Y:S01]  /*40b0*/  @P3 SHF.R.U32.HI R28, RZ, 0x10, R25 ;  /* 0x00000010ff1c3819 */ /* 0x000fe20000011619 */
[----:B------:R-:W-:Y:S01]  /*40c0*/  VOTEU.ALL UP1, P4 ;  /* 0x0000000000ff7886 */ /* 0x000fe20002020000 */
[----:B------:R-:W-:Y:S01]  /*40d0*/  UMOV UR20, UR36 ;  /* 0x0000002400147c82 */ /* 0x000fe20008000000 */
[----:B------:R-:W-:Y:S03]  /*40e0*/  VIADD R30, R30, 0x1 ;  /* 0x000000011e1e7836 */ /* 0x000fe60000000000 */
[----:B--2---:R-:W2:Y:S01]  /*40f0*/  @!P1 LDC R0, c[0x0][0xb20] ;  /* 0x0002c800ff009b82 */ /* 0x004ea20000000800 */
[----:B------:R-:W-:Y:S01]  /*4100*/  IMAD.U32 R21, RZ, RZ, UR8 ;  /* 0x00000008ff157e24 */ /* 0x000fe2000f8e00ff */
[----:B------:R-:W-:Y:S06]  /*4110*/  UPRMT UR8, UR37, 0x654, UR17 ;  /* 0x0000065425087896 */ /* 0x000fec0008000011 */
[----:B-1----:R-:W1:Y:S01]  /*4120*/  @!P1 LDC R3, c[0x0][0xb0c] ;  /* 0x0002c300ff039b82 */ /* 0x002e620000000800 */
[----:B------:R-:W-:Y:S01]  /*4130*/  IMAD.U32 R20, RZ, RZ, UR9 ;  /* 0x00000009ff147e24 */ /* 0x000fe2000f8e00ff */
[----:B------:R-:W-:Y:S04]  /*4140*/  @!P4 R2UR UR15, R21 ;  /* 0x00000000150fc2ca */ /* 0x000fe800000e0000 */
[----:B------:R-:W-:Y:S01]  /*4150*/  @!P4 R2UR UR14, R20 ;  /* 0x00000000140ec2ca */ /* 0x000fe200000e0000 */
[----:B------:R-:W-:Y:S11]  /*4160*/  @!P4 IMAD.MOV.U32 R20, RZ, RZ, 0x1000 ;  /* 0x00001000ff14c424 */ /* 0x000ff600078e00ff */
[----:B------:R-:W-:Y:S01]  /*4170*/  @!UPT UIADD3 URZ, UPT, UPT, URZ, URZ, URZ ;  /* 0x000000fffffff290 */ /* 0x000fe2000fffe0ff */
[----:B------:R1:W-:Y:S01]  /*4180*/  @!UP1 UTMALDG.3D [UR16], [UR14], desc[UR10] ;  /* 0x00000a100e0095b4 */ /* 0x0003e20008011000 */
[----:B------:R1:W-:Y:S02]  /*4190*/  @!P4 SYNCS.ARRIVE.TRANS64.RED.A0TR RZ, [UR7+0x30], R20 ;  /* 0x00003014ffffc9a7 */ /* 0x0003e40008300407 */
[----:B-1----:R-:W-:Y:S01]  /*41a0*/  @!P1 ISETP.NE.AND P2, PT, R3, 0x1, PT ;  /* 0x000000010300980c */ /* 0x002fe20003f45270 */
[C---:B---3--:R-:W-:Y:S01]  /*41b0*/  @!P1 IMAD.HI.U32 R14, R13.reuse, R14, RZ ;  /* 0x0000000e0d0e9227 */ /* 0x048fe200078e00ff */
[----:B-----5:R-:W-:Y:S03]  /*41c0*/  @!P1 ISETP.NE.AND P0, PT, R10, 0x1, PT ;  /* 0x000000010a00980c */ /* 0x020fe60003f05270 */
[C---:B------:R-:W-:Y:S01]  /*41d0*/  @!P1 IMAD.HI.U32 R11, R8.reuse, R11, RZ ;  /* 0x0000000b080b9227 */ /* 0x040fe200078e00ff */
[----:B------:R-:W-:Y:S04]  /*41e0*/  @!P1 SHF.R.U32.HI R14, RZ, R15, R14 ;  /* 0x0000000fff0e9219 */ /* 0x000fe8000001160e */
[----:B--2---:R-:W-:Y:S01]  /*41f0*/  @!P1 SHF.R.U32.HI R9, RZ, R0, R11 ;  /* 0x00000000ff099219 */ /* 0x004fe2000001160b */
[----:B------:R-:W-:Y:S01]  /*4200*/  SYNCS.ARRIVE.TRANS64.RED.A1T0 RZ, [UR8], RZ ;  /* 0x000000ffffff79a7 */ /* 0x000fe20008100408 */
[----:B------:R-:W-:Y:S02]  /*4210*/  @!P1 SEL R14, R13, R14, !P2 ;  /* 0x0000000e0d0e9207 */ /* 0x000fe40005000000 */
[----:B------:R-:W-:Y:S01]  /*4220*/  @!P1 SEL R9, R8, R9, !P0 ;  /* 0x0000000908099207 */ /* 0x000fe20004000000 */
[----:B------:R-:W1:Y:S04]  /*4230*/  SYNCS.PHASECHK.TRANS64.TRYWAIT P5, [UR7+0x48], R12 ;  /* 0x0000480cff0075a7 */ /* 0x000e6800080a1107 */
[----:B------:R-:W-:Y:S02]  /*4240*/  @!P1 IMAD.IADD R0, R9, 0x1, -R14 ;  /* 0x0000000109009824 */ /* 0x000fe400078e0a0e */
[----:B------:R-:W-:Y:S02]  /*4250*/  @!P1 IMAD.IADD R9, R14, 0x1, -R9 ;  /* 0x000000010e099824 */ /* 0x000fe400078e0a09 */
[----:B------:R-:W-:Y:S02]  /*4260*/  @!P1 IMAD R13, R0, R3, R13 ;  /* 0x00000003000d9224 */ /* 0x000fe400078e020d */
[----:B------:R-:W-:Y:S01]  /*4270*/  @!P1 IMAD R8, R9, R10, R8 ;  /* 0x0000000a09089224 */ /* 0x000fe200078e0208 */
[----:B-1----:R-:W-:Y:S06]  /*4280*/  @!P5 BRA `(.L_x_74) ;  /* 0x000000340028d947 */ /* 0x002fec0003800000 */
.L_x_134:
[----:B-1----:R-:W-:Y:S01]  /*4290*/  @!P4 IADD3 R3, P0, PT, R32, 0x580, RZ ;  /* 0x000005802003c810 */ /* 0x002fe20007f1e0ff */
[----:B------:R-:W-:Y:S01]  /*42a0*/  VOTEU.ALL UP1, P4 ;  /* 0x0000000000ff7886 */ /* 0x000fe20002020000 */
[----:B------:R-:W-:Y:S01]  /*42b0*/  UMOV UR20, 0x0 ;  /* 0x0000000000147882 */ /* 0x000fe20000000000 */
[----:B------:R-:W-:Y:S01]  /*42c0*/  UMOV UR21, 0x10000000 ;  /* 0x1000000000157882 */ /* 0x000fe20000000000 */
[----:B------:R-:W-:Y:S01]  /*42d0*/  @!P4 R2UR UR9, R3 ;  /* 0x000000000309c2ca */ /* 0x000fe200000e0000 */
[----:B------:R-:W-:Y:S01]  /*42e0*/  @!P4 IMAD.X R0, RZ, RZ, R33, P0 ;  /* 0x000000ffff00c224 */ /* 0x000fe200000e0621 */
[----:B------:R-:W-:Y:S01]  /*42f0*/  @!UP1 UIADD3 UR10, UPT, UPT, UR18, 0x40, URZ ;  /* 0x00000040120a9890 */ /* 0x000fe2000fffe0ff */
[----:B------:R-:W-:Y:S01]  /*4300*/  ISETP.NE.AND P0, PT, R30, 0x2, PT ;  /* 0x000000021e00780c */ /* 0x000fe20003f05270 */
[----:B------:R-:W-:Y:S01]  /*4310*/  UMOV UR11, UR19 ;  /* 0x00000013000b7c82 */ /* 0x000fe20008000000 */
[----:B------:R-:W-:Y:S01]  /*4320*/  UMOV UR12, UR36 ;  /* 0x00000024000c7c82 */ /* 0x000fe20008000000 */
[----:B------:R-:W-:Y:S01]  /*4330*/  @!P4 R2UR UR8, R0 ;  /* 0x000000000008c2ca */ /* 0x000fe200000e0000 */
[----:B------:R-:W-:Y:S01]  /*4340*/  IMAD.IADD R20, R8, 0x1, R94 ;  /* 0x0000000108147824 */ /* 0x000fe200078e025e */
[----:B------:R-:W-:Y:S01]  /*4350*/  @P3 R2UR UR36, R28 ;  /* 0x000000001c2432ca */ /* 0x000fe200000e0000 */
[----:B------:R-:W-:Y:S01]  /*4360*/  IMAD.IADD R21, R13, 0x1, R96 ;  /* 0x000000010d157824 */ /* 0x000fe200078e0260 */
[----:B------:R-:W-:Y:S02]  /*4370*/  SEL R0, RZ, 0x1, P0 ;  /* 0x00000001ff007807 */ /* 0x000fe40000000000 */
[----:B------:R-:W-:Y:S01]  /*4380*/  LOP3.LUT R31, R31, 0x1, RZ, 0x3c, !PT ;  /* 0x000000011f1f7812 */ /* 0x000fe200078e3cff */
[----:B------:R-:W-:Y:S01]  /*4390*/  IMAD.U32 R10, RZ, RZ, UR9 ;  /* 0x00000009ff0a7e24 */ /* 0x000fe2000f8e00ff */
[----:B------:R-:W-:Y:S01]  /*43a0*/  @!UP1 UIADD3 UR9, UPT, UPT, UR7, 0x38, URZ ;  /* 0x0000003807099890 */ /* 0x000fe2000fffe0ff */
[----:B------:R-:W-:Y:S02]  /*43b0*/  LOP3.LUT R29, R29, R0, RZ, 0x3c, !PT ;  /* 0x000000001d1d7212 */ /* 0x000fe400078e3cff */
[----:B------:R-:W-:Y:S02]  /*43c0*/  SEL R30, R30, RZ, P0 ;  /* 0x000000ff1e1e7207 */ /* 0x000fe40000000000 */
[----:B------:R-:W-:Y:S01]  /*43d0*/  IMAD.U32 R11, RZ, RZ, UR8 ;  /* 0x00000008ff0b7e24 */ /* 0x000fe2000f8e00ff */
[----:B------:R-:W-:Y:S01]  /*43e0*/  @!P4 R2UR UR14, R10 ;  /* 0x000000000a0ec2ca */ /* 0x000fe200000e0000 */
[----:B------:R-:W-:Y:S01]  /*43f0*/  @!UP1 UIADD3 UR8, UPT, UPT, UR7, 0x1200, URZ ;  /* 0x0000120007089890 */ /* 0x000fe2000fffe0ff */
[----:B------:R-:W-:Y:S02]  /*4400*/  VOTEU.ALL UP1, P4 ;  /* 0x0000000000ff7886 */ /* 0x000fe40002020000 */
[----:B------:R-:W-:Y:S11]  /*4410*/  @!P4 R2UR UR15, R11 ;  /* 0x000000000b0fc2ca */ /* 0x000ff600000e0000 */
[----:B------:R-:W-:Y:S02]  /*4420*/  @!UPT UIADD3 URZ, UPT, UPT, URZ, URZ, URZ ;  /* 0x000000fffffff290 */ /* 0x000fe4000fffe0ff */
[----:B------:R2:W-:Y:S01]  /*4430*/  @!UP1 UTMALDG.3D [UR8], [UR14], desc[UR20] ;  /* 0x000014080e0095b4 */ /* 0x0005e20008011000 */
[----:B------:R2:W-:Y:S01]  /*4440*/  @!P4 SYNCS.ARRIVE.TRANS64.RED.A0TR RZ, [UR7+0x38], R23 ;  /* 0x00003817ffffc9a7 */ /* 0x0005e20008300407 */
[----:B------:R-:W-:Y:S01]  /*4450*/  UPLOP3.LUT UP1, UPT, UPT, UPT, UPT, 0x80, 0x8 ;  /* 0x000000000008789c */ /* 0x000fe20003f2f070 */
[----:B------:R-:W-:Y:S01]  /*4460*/  SYNCS.ARRIVE.TRANS64.RED.A1T0 RZ, [UR13], RZ ;  /* 0x000000ffffff79a7 */ /* 0x000fe2000810040d */
[----:B------:R-:W-:Y:S09]  /*4470*/  @P3 BRA `(.L_x_75) ;  /* 0xfffffff400503947 */ /* 0x000ff2000383ffff */
[----:B------:R-:W-:-:S04]  /*4480*/  SHF.L.U32 R3, R31, 0x1f, RZ ;  /* 0x0000001f1f037819 */ /* 0x000fc800000006ff */
[----:B------:R-:W1:Y:S02]  /*4490*/  SYNCS.PHASECHK.TRANS64.TRYWAIT P0, [UR7+0x40], R3 ;  /* 0x00004003ff0075a7 */ /* 0x000e640008001107 */
[----:B-1----:R-:W-:Y:S05]  /*44a0*/  @!P0 BRA `(.L_x_76) ;  /* 0x0000003000b88947 */ /* 0x002fea0003800000 */
.L_x_136:
[----:B-1----:R-:W-:-:S07]  /*44b0*/  MOV R0, UR7 ;  /* 0x0000000700007c02 */ /* 0x002fce0008000f00 */
.L_x_77:
[----:B-1----:R-:W-:-:S04]  /*44c0*/  SHF.L.U32 R3, R31, 0x1f, RZ ;  /* 0x0000001f1f037819 */ /* 0x002fc800000006ff */
[----:B------:R1:W3:Y:S03]  /*44d0*/  SYNCS.PHASECHK.TRANS64.TRYWAIT P0, [R0+URZ+0x48], R3 ;  /* 0x00004803000075a7 */ /* 0x0002e600080011ff */
[----:B---3--:R-:W-:Y:S05]  /*44e0*/  @!P0 NANOSLEEP.SYNCS 0x989680 ;  /* 0x009896800000895d */ /* 0x008fea0003900000 */
[----:B------:R-:W3:Y:S02]  /*44f0*/  @!P0 SYNCS.PHASECHK.TRANS64 P0, [R0+URZ+0x48], R3 ;  /* 0x00004803000085a7 */ /* 0x000ee400080010ff */
[----:B--23--:R-:W-:Y:S05]  /*4500*/  @P0 EXIT ;  /* 0x000000000000094d */ /* 0x00cfea0003800000 */
[----:B------:R-:W-:Y:S05]  /*4510*/  BRA `(.L_x_77) ;  /* 0xfffffffc00e87947 */ /* 0x000fea000383ffff */
.L_x_66:
[----:B------:R-:W-:-:S06]  /*4520*/  UISETP.GE.AND UP1, UPT, UR8, 0x4, UPT ;  /* 0x000000040800788c */ /* 0x000fcc000bf26270 */
[----:B------:R-:W-:-:S13]  /*4530*/  PLOP3.LUT P0, PT, PT, PT, UP1, 0x80, 0x8 ;  /* 0x000000000008781c */ /* 0x000fda0003f0f018 */
[----:B------:R-:W-:Y:S05]  /*4540*/  @!P0 EXIT ;  /* 0x000000000000894d */ /* 0x000fea0003800000 */
[----:B------:R-:W-:Y:S01]  /*4550*/  BAR.SYNC.DEFER_BLOCKING 0x6, 0xa0 ;  /* 0x0182800000007b1d */ /* 0x000fe20000010000 */
[C---:B------:R-:W-:Y:S01]  /*4560*/  IMAD.SHL.U32 R7, R108.reuse, 0x40, RZ ;  /* 0x000000406c077824 */ /* 0x040fe200078e00ff */
[C---:B------:R-:W-:Y:S01]  /*4570*/  LOP3.LUT R110, R108.reuse, 0x60, RZ, 0xc0, !PT ;  /* 0x000000606c6e7812 */ /* 0x040fe200078ec0ff */
[C---:B------:R-:W-:Y:S01]  /*4580*/  IMAD.SHL.U32 R100, R108.reuse, 0x20, RZ ;  /* 0x000000206c647824 */ /* 0x040fe200078e00ff */
[----:B------:R-:W-:Y:S01]  /*4590*/  CS2R R106, SRZ ;  /* 0x00000000006a7805 */ /* 0x000fe2000001ff00 */
[C---:B------:R-:W-:Y:S01]  /*45a0*/  IMAD.SHL.U32 R0, R108.reuse, 0x2, RZ ;  /* 0x000000026c007824 */ /* 0x040fe200078e00ff */
[----:B------:R-:W-:Y:S02]  /*45b0*/  UMOV UR49, 0x400 ;  /* 0x0000040000317882 */ /* 0x000fe40000000000 */
[----:B------:R-:W1:Y:S01]  /*45c0*/  LDC R99, c[0x0][0x370] ;  /* 0x0000dc00ff637b82 */ /* 0x000e620000000800 */
[----:B------:R-:W-:Y:S01]  /*45d0*/  ULEA UR49, UR37, UR49, 0x18 ;  /* 0x0000003125317291 */ /* 0x000fe2000f8ec0ff */
[----:B------:R-:W-:Y:S01]  /*45e0*/  LOP3.LUT R5, R7, 0x180, RZ, 0xc0, !PT ;  /* 0x0000018007057812 */ /* 0x000fe200078ec0ff */
[----:B------:R-:W-:Y:S01]  /*45f0*/  IMAD.U32 R46, R108, 0x10000, RZ ;  /* 0x000100006c2e7824 */ /* 0x000fe200078e00ff */
[----:B------:R-:W-:Y:S01]  /*4600*/  LOP3.LUT R100, R100, 0xc00, RZ, 0xc0, !PT ;  /* 0x00000c0064647812 */ /* 0x000fe200078ec0ff */
[----:B------:R-:W-:Y:S01]  /*4610*/  UIADD3 UR4, UPT, UPT, UR49, 0x2200, URZ ;  /* 0x0000220031047890 */ /* 0x000fe2000fffe0ff */
[----:B------:R-:W-:Y:S01]  /*4620*/  LOP3.LUT R0, R5, 0x20, R0, 0xf8, !PT ;  /* 0x0000002005007812 */ /* 0x000fe200078ef800 */
[----:B------:R-:W-:Y:S01]  /*4630*/  IMAD.SHL.U32 R5, R108, 0x8, RZ ;  /* 0x000000086c057824 */ /* 0x000fe200078e00ff */
[----:B------:R-:W2:Y:S01]  /*4640*/  LDC R42, c[0x0][0xb0c] ;  /* 0x0002c300ff2a7b82 */ /* 0x000ea20000000800 */
[----:B------:R-:W-:Y:S01]  /*4650*/  LOP3.LUT R100, R100, 0x40, R7, 0xf8, !PT ;  /* 0x0000004064647812 */ /* 0x000fe200078ef807 */
[----:B------:R-:W-:Y:S01]  /*4660*/  IMAD.MOV.U32 R44, RZ, RZ, RZ ;  /* 0x000000ffff2c7224 */ /* 0x000fe200078e00ff */
[----:B------:R-:W-:Y:S01]  /*4670*/  LOP3.LUT R46, R46, 0x600000, RZ, 0xc0, !PT ;  /* 0x006000002e2e7812 */ /* 0x000fe200078ec0ff */
[----:B------:R-:W-:Y:S01]  /*4680*/  IMAD.MOV.U32 R112, RZ, RZ, RZ ;  /* 0x000000ffff707224 */ /* 0x000fe200078e00ff */
[----:B------:R-:W-:-:S02]  /*4690*/  LOP3.LUT R108, R108, 0x2, RZ, 0xc0, !PT ;  /* 0x000000026c6c7812 */ /* 0x000fc400078ec0ff */
[----:B------:R-:W-:Y:S02]  /*46a0*/  CS2R R104, SRZ ;  /* 0x0000000000687805 */ /* 0x000fe4000001ff00 */
[----:B------:R-:W-:Y:S01]  /*46b0*/  LOP3.LUT R5, R0, 0x30, R5, 0x78, !PT ;  /* 0x0000003000057812 */ /* 0x000fe200078e7805 */
[----:B------:R-:W4:Y:S01]  /*46c0*/  LDC R97, c[0x0][0xb20] ;  /* 0x0002c800ff617b82 */ /* 0x000f220000000800 */
[----:B------:R-:W3:Y:S01]  /*46d0*/  LDS R3, [UR49+0x110] ;  /* 0x00011031ff037984 */ /* 0x000ee20008000800 */
[----:B------:R-:W-:Y:S01]  /*46e0*/  LOP3.LUT R100, R100, 0x200, R7, 0xf8, !PT ;  /* 0x0000020064647812 */ /* 0x000fe200078ef807 */
[----:B------:R-:W-:Y:S01]  /*46f0*/  IMAD.MOV R102, RZ, RZ, -R108 ;  /* 0x000000ffff667224 */ /* 0x000fe200078e0a6c */
[----:B------:R-:W1:Y:S01]  /*4700*/  LDCU.64 UR52, c[0x0][0x348] ;  /* 0x00006900ff3477ac */ /* 0x000e620008000a00 */
[----:B------:R-:W-:Y:S01]  /*4710*/  IMAD.U32 R109, RZ, RZ, UR4 ;  /* 0x00000004ff6d7e24 */ /* 0x000fe2000f8e00ff */
[----:B------:R-:W-:Y:S02]  /*4720*/  LOP3.LUT R100, R100, R5, RZ, 0xfc, !PT ;  /* 0x0000000564647212 */ /* 0x000fe400078efcff */
[----:B------:R-:W1:Y:S01]  /*4730*/  LDC R41, c[0x0][0xb30] ;  /* 0x0002cc00ff297b82 */ /* 0x000e620000000800 */
[----:B------:R-:W1:Y:S01]  /*4740*/  LDCU.64 UR38, c[0x0][0x888] ;  /* 0x00011100ff2677ac */ /* 0x000e620008000a00 */
[----:B------:R-:W1:Y:S06]  /*4750*/  LDCU.64 UR44, c[0x0][0x890] ;  /* 0x00011200ff2c77ac */ /* 0x000e6c0008000a00 */
[----:B------:R-:W1:Y:S01]  /*4760*/  LDC.64 R92, c[0x0][0xb10] ;  /* 0x0002c400ff5c7b82 */ /* 0x000e620000000a00 */
[----:B------:R-:W-:-:S07]  /*4770*/  UIADD3 UR48, UPT, UPT, UR49, 0x200, URZ ;  /* 0x0000020031307890 */ /* 0x000fce000fffe0ff */
[----:B------:R-:W1:Y:S08]  /*4780*/  LDC.64 R38, c[0x0][0xb18] ;  /* 0x0002c600ff267b82 */ /* 0x000e700000000a00 */
[----:B------:R-:W1:Y:S08]  /*4790*/  LDC.64 R36, c[0x0][0xb28] ;  /* 0x0002ca00ff247b82 */ /* 0x000e700000000a00 */
[----:B------:R-:W1:Y:S01]  /*47a0*/  LDC.64 R90, c[0x0][0x8b0] ;  /* 0x00022c00ff5a7b82 */ /* 0x000e620000000a00 */
[----:B---3--:R-:W-:-:S07]  /*47b0*/  IMAD.IADD R46, R3, 0x1, R46 ;  /* 0x00000001032e7824 */ /* 0x008fce00078e022e */
[----:B------:R-:W3:Y:S08]  /*47c0*/  LDC.64 R88, c[0x0][0x8a8] ;  /* 0x00022a00ff587b82 */ /* 0x000ef00000000a00 */
[----:B--2-4-:R-:W1:Y:S02]  /*47d0*/  LDC R98, c[0x0][0x374] ;  /* 0x0000dd00ff627b82 */ /* 0x014e640000000800 */
.L_x_103:
[----:B------:R-:W-:Y:S02]  /*47e0*/  LEA R0, R112, UR49, 0x3 ;  /* 0x0000003170007c11 */ /* 0x000fe4000f8e18ff */
[----:B------:R-:W-:Y:S02]  /*47f0*/  SHF.L.U32 R3, R106, 0x1f, RZ ;  /* 0x0000001f6a037819 */ /* 0x000fe400000006ff */
[----:B------:R-:W-:Y:S02]  /*4800*/  LEA R16, R112, UR49, 0x4 ;  /* 0x0000003170107c11 */ /* 0x000fe4000f8e20ff */
[----:B------:R-:W2:Y:S02]  /*4810*/  SYNCS.PHASECHK.TRANS64.TRYWAIT P0, [R0+URZ+0x60], R3 ;  /* 0x00006003000075a7 */ /* 0x000ea400080011ff */
[----:B-12---:R-:W-:Y:S05]  /*4820*/  @!P0 BRA `(.L_x_78) ;  /* 0x0000002c00f08947 */ /* 0x006fea0003800000 */
.L_x_137:
[----:B------:R-:W4:Y:S01]  /*4830*/  LDC.64 R12, c[0x0][0xb10] ;  /* 0x0002c400ff0c7b82 */ /* 0x000f220000000a00 */
[----:B------:R-:W3:Y:S01]  /*4840*/  LDS.128 R16, [R16+0xf0] ;  /* 0x0000f00010107984 */ /* 0x000ee20000000c00 */
[----:B-1----:R-:W-:Y:S01]  /*4850*/  ISETP.NE.AND P1, PT, R41, 0x1, PT ;  /* 0x000000012900780c */ /* 0x002fe20003f25270 */
[----:B--2---:R-:W-:Y:S01]  /*4860*/  VIADD R0, R0, 0x70 ;  /* 0x0000007000007836 */ /* 0x004fe20000000000 */
[----:B------:R-:W-:Y:S04]  /*4870*/  ISETP.GE.AND P0, PT, R40, 0x1, PT ;  /* 0x000000012800780c */ /* 0x000fe80003f06270 */
[----:B------:R-:W1:Y:S01]  /*4880*/  LDC.64 R10, c[0x0][0xb18] ;  /* 0x0002c600ff0a7b82 */ /* 0x000e620000000a00 */
[----:B------:R-:W-:Y:S01]  /*4890*/  PRMT R0, RZ, 0x654, R0 ;  /* 0x00000654ff007816 */ /* 0x000fe20000000000 */
[----:B------:R-:W-:Y:S01]  /*48a0*/  @!PT LDS RZ, [RZ] ;  /* 0x00000000fffff984 */ /* 0x000fe20000000800 */
[----:B------:R-:W-:Y:S01]  /*48b0*/  @!PT LDS RZ, [RZ] ;  /* 0x00000000fffff984 */ /* 0x000fe20000000800 */
[----:B------:R-:W-:Y:S01]  /*48c0*/  @!PT LDS RZ, [RZ] ;  /* 0x00000000fffff984 */ /* 0x000fe20000000800 */
[----:B------:R-:W-:Y:S01]  /*48d0*/  @!PT LDS RZ, [RZ] ;  /* 0x00000000fffff984 */ /* 0x000fe20000000800 */
[----:B------:R2:W-:Y:S06]  /*48e0*/  MEMBAR.ALL.CTA ;  /* 0x0000000000007992 */ /* 0x0005ec0000008000 */
[----:B--2---:R-:W2:Y:S01]  /*48f0*/  FENCE.VIEW.ASYNC.S ;  /* 0x00000000000073c6 */ /* 0x004ea20000000000 */
[----:B------:R-:W1:Y:S08]  /*4900*/  @!P1 LDC R14, c[0x0][0xb20] ;  /* 0x0002c800ff0e9b82 */ /* 0x000e700000000800 */
[----:B------:R-:W1:Y:S01]  /*4910*/  @!P1 LDC R9, c[0x0][0xb0c] ;  /* 0x0002c300ff099b82 */ /* 0x000e620000000800 */
[----:B--2---:R2:W-:Y:S01]  /*4920*/  SYNCS.ARRIVE.TRANS64.RED.A1T0 RZ, [R0+URZ], RZ ;  /* 0x000000ff00ff79a7 */ /* 0x0045e200081004ff */
[----:B---3--:R-:W-:Y:S04]  /*4930*/  LOP3.LUT P4, RZ, R18, 0x1, RZ, 0xc0, !PT ;  /* 0x0000000112ff7812 */ /* 0x008fe8000788c0ff */
[----:B------:R-:W-:Y:S09]  /*4940*/  P2R R111, PR, RZ, 0x10 ;  /* 0x00000010ff6f7803 */ /* 0x000ff20000000000 */
[----:B------:R-:W-:Y:S02]  /*4950*/  @P4 MOV R45, R16 ;  /* 0x00000010002d4202 */ /* 0x000fe40000000f00 */
[----:B------:R-:W-:Y:S01]  /*4960*/  @P4 LOP3.LUT R43, R17, 0xffff, RZ, 0xc0, !PT ;  /* 0x0000ffff112b4812 */ /* 0x000fe200078ec0ff */
[----:B--2-4-:R-:W-:Y:S06]  /*4970*/  @!P0 BRA `(.L_x_79) ;  /* 0x0000000000a48947 */ /* 0x014fec0003800000 */
[----:B------:R-:W-:Y:S01]  /*4980*/  IMAD.HI.U32 R24, R98, R39, RZ ;  /* 0x0000002762187227 */ /* 0x000fe200078e00ff */
[----:B------:R-:W-:Y:S02]  /*4990*/  ISETP.NE.AND P0, PT, R38, 0x1, PT ;  /* 0x000000012600780c */ /* 0x000fe40003f05270 */
[----:B------:R-:W-:Y:S01]  /*49a0*/  ISETP.NE.AND P2, PT, R40, 0x1, PT ;  /* 0x000000012800780c */ /* 0x000fe20003f45270 */
[-C--:B------:R-:W-:Y:S01]  /*49b0*/  IMAD.HI.U32 R22, R99, R92.reuse, RZ ;  /* 0x0000005c63167227 */ /* 0x080fe200078e00ff */
[----:B------:R-:W-:Y:S02]  /*49c0*/  SHF.R.U32.HI R23, RZ, R97, R24 ;  /* 0x00000061ff177219 */ /* 0x000fe40000011618 */
[----:B------:R-:W-:Y:S01]  /*49d0*/  ISETP.NE.AND P3, PT, R42, 0x1, PT ;  /* 0x000000012a00780c */ /* 0x000fe20003f65270 */
[----:B------:R-:W-:Y:S01]  /*49e0*/  IMAD.HI.U32 R28, R43, R39, RZ ;  /* 0x000000272b1c7227 */ /* 0x000fe200078e00ff */
[----:B------:R-:W-:Y:S02]  /*49f0*/  SHF.R.U32.HI R22, RZ, R93, R22 ;  /* 0x0000005dff167219 */ /* 0x000fe40000011616 */
[----:B------:R-:W-:Y:S01]  /*4a00*/  SEL R3, R98, R23, !P0 ;  /* 0x0000001762037207 */ /* 0x000fe20004000000 */
[----:B------:R-:W-:Y:S01]  /*4a10*/  IMAD.HI.U32 R26, R45, R92, RZ ;  /* 0x0000005c2d1a7227 */ /* 0x000fe200078e00ff */
[----:B------:R-:W-:Y:S03]  /*4a20*/  SEL R7, R99, R22, !P3 ;  /* 0x0000001663077207 */ /* 0x000fe60005800000 */
[-C--:B------:R-:W-:Y:S01]  /*4a30*/  IMAD.HI.U32 R22, R3, R36.reuse, RZ ;  /* 0x0000002403167227 */ /* 0x080fe200078e00ff */
[----:B------:R-:W-:Y:S03]  /*4a40*/  SHF.R.U32.HI R26, RZ, R93, R26 ;  /* 0x0000005dff1a7219 */ /* 0x000fe6000001161a */
[----:B------:R-:W-:Y:S01]  /*4a50*/  IMAD.HI.U32 R24, R7, R36, RZ ;  /* 0x0000002407187227 */ /* 0x000fe200078e00ff */
[----:B------:R-:W-:Y:S02]  /*4a60*/  @P2 SHF.R.U32.HI R3, RZ, R37, R22 ;  /* 0x00000025ff032219 */ /* 0x000fe40000011616 */
[----:B------:R-:W-:Y:S02]  /*4a70*/  SHF.R.U32.HI R22, RZ, R97, R28 ;  /* 0x00000061ff167219 */ /* 0x000fe4000001161c */
[----:B------:R-:W-:Y:S01]  /*4a80*/  @P2 SHF.R.U32.HI R7, RZ, R37, R24 ;  /* 0x00000025ff072219 */ /* 0x000fe20000011618 */
[C---:B------:R-:W-:Y:S01]  /*4a90*/  IMAD R2, R40.reuse, R3, RZ ;  /* 0x0000000328027224 */ /* 0x040fe200078e02ff */
[----:B------:R-:W-:Y:S02]  /*4aa0*/  SEL R5, R43, R22, !P0 ;  /* 0x000000162b057207 */ /* 0x000fe40004000000 */
[----:B------:R-:W-:Y:S01]  /*4ab0*/  SEL R3, R45, R26, !P3 ;  /* 0x0000001a2d037207 */ /* 0x000fe20005800000 */
[----:B------:R-:W-:Y:S01]  /*4ac0*/  IMAD R4, R40, R7, RZ ;  /* 0x0000000728047224 */ /* 0x000fe200078e02ff */
[C---:B------:R-:W-:Y:S01]  /*4ad0*/  ISETP.GE.AND P0, PT, R5.reuse, R2, PT ;  /* 0x000000020500720c */ /* 0x040fe20003f06270 */
[----:B------:R-:W-:Y:S03]  /*4ae0*/  IMAD.HI.U32 R6, R5, R36, RZ ;  /* 0x0000002405067227 */ /* 0x000fe600078e00ff */
[----:B------:R-:W-:Y:S01]  /*4af0*/  ISETP.GE.OR P0, PT, R3, R4, P0 ;  /* 0x000000040300720c */ /* 0x000fe20000706670 */
[----:B------:R-:W-:Y:S01]  /*4b00*/  IMAD.MOV R4, RZ, RZ, -R3 ;  /* 0x000000ffff047224 */ /* 0x000fe200078e0a03 */
[-C--:B------:R-:W-:Y:S03]  /*4b10*/  SHF.R.U32.HI R6, RZ, R37.reuse, R6 ;  /* 0x00000025ff067219 */ /* 0x080fe60000011606 */
[----:B------:R-:W-:Y:S01]  /*4b20*/  IMAD R45, R42, R4, R45 ;  /* 0x000000042a2d7224 */ /* 0x000fe200078e022d */
[----:B------:R-:W-:Y:S05]  /*4b30*/  SEL R15, R5, R6, !P2 ;  /* 0x00000006050f7207 */ /* 0x000fea0005000000 */
[----:B------:R-:W-:Y:S02]  /*4b40*/  IMAD.MOV R6, RZ, RZ, -R15 ;  /* 0x000000ffff067224 */ /* 0x000fe400078e0a0f */
[C---:B------:R-:W-:Y:S04]  /*4b50*/  @!P0 IMAD.HI.U32 R2, R3.reuse, R36, RZ ;  /* 0x0000002403028227 */ /* 0x040fe800078e00ff */
[----:B------:R-:W-:Y:S01]  /*4b60*/  IMAD R6, R40, R6, R5 ;  /* 0x0000000628067224 */ /* 0x000fe200078e0205 */
[----:B------:R-:W-:Y:S04]  /*4b70*/  @!P0 SHF.R.U32.HI R2, RZ, R37, R2 ;  /* 0x00000025ff028219 */ /* 0x000fe80000011602 */
[----:B------:R-:W-:Y:S02]  /*4b80*/  @!P0 SEL R0, R3, R2, !P2 ;  /* 0x0000000203008207 */ /* 0x000fe40005000000 */
[----:B------:R-:W-:Y:S02]  /*4b90*/  IADD3 R2, PT, PT, -R5, RZ, RZ ;  /* 0x000000ff05027210 */ /* 0x000fe40007ffe1ff */
[----:B------:R-:W-:Y:S01]  /*4ba0*/  @!P0 IADD3 R8, PT, PT, R15, -R0, RZ ;  /* 0x800000000f088210 */ /* 0x000fe20007ffe0ff */
[----:B------:R-:W-:Y:S02]  /*4bb0*/  @!P0 IMAD R0, R7, R6, R0 ;  /* 0x0000000607008224 */ /* 0x000fe400078e0200 */
[----:B------:R-:W-:Y:S02]  /*4bc0*/  IMAD R43, R38, R2, R43 ;  /* 0x00000002262b7224 */ /* 0x000fe400078e022b */
[----:B------:R-:W-:Y:S02]  /*4bd0*/  @!P0 IMAD R5, R8, R40, R3 ;  /* 0x0000002808058224 */ /* 0x000fe400078e0203 */
[----:B------:R-:W-:Y:S04]  /*4be0*/  @!P0 IMAD.MOV.U32 R3, RZ, RZ, R0 ;  /* 0x000000ffff038224 */ /* 0x000fe800078e0000 */
[----:B------:R-:W-:Y:S02]  /*4bf0*/  IMAD R45, R3, R42, R45 ;  /* 0x0000002a032d7224 */ /* 0x000fe400078e022d */
[----:B------:R-:W-:Y:S07]  /*4c00*/  IMAD R43, R5, R38, R43 ;  /* 0x00000026052b7224 */ /* 0x000fee00078e022b */
.L_x_79:
[----:B-1----:R-:W-:Y:S01]  /*4c10*/  @!P1 ISETP.NE.AND P0, PT, R10, 0x1, PT ;  /* 0x000000010a00980c */ /* 0x002fe20003f05270 */
[----:B------:R-:W-:Y:S01]  /*4c20*/  @!P1 IMAD.HI.U32 R0, R45, R12, RZ ;  /* 0x0000000c2d009227 */ /* 0x000fe200078e00ff */
[----:B------:R-:W-:Y:S01]  /*4c30*/  @!P1 ISETP.NE.AND P2, PT, R9, 0x1, PT ;  /* 0x000000010900980c */ /* 0x000fe20003f45270 */
[----:B------:R-:W-:Y:S01]  /*4c40*/  ULOP3.LUT UP0, URZ, UR48, 0x1b0, URZ, 0xc0, !UPT ;  /* 0x000001b030ff7892 */ /* 0x000fe2000f80c0ff */
[----:B------:R-:W-:Y:S01]  /*4c50*/  R2UR UR42, R21 ;  /* 0x00000000152a72ca */ /* 0x000fe200000e0000 */
[----:B------:R-:W-:Y:S01]  /*4c60*/  @!P1 IMAD.HI.U32 R3, R43, R11, RZ ;  /* 0x0000000b2b039227 */ /* 0x000fe200078e00ff */
[----:B------:R-:W-:Y:S02]  /*4c70*/  @!P1 SHF.R.U32.HI R0, RZ, R13, R0 ;  /* 0x0000000dff009219 */ /* 0x000fe40000011600 */
[----:B------:R-:W-:Y:S01]  /*4c80*/  R2UR UR41, R20 ;  /* 0x00000000142972ca */ /* 0x000fe200000e0000 */
[----:B------:R-:W-:Y:S01]  /*4c90*/  VIADD R112, R112, 0x1 ;  /* 0x0000000170707836 */ /* 0x000fe20000000000 */
[----:B------:R-:W-:Y:S02]  /*4ca0*/  @!P1 SHF.R.U32.HI R2, RZ, R14, R3 ;  /* 0x0000000eff029219 */ /* 0x000fe40000011603 */
[----:B------:R-:W-:Y:S02]  /*4cb0*/  @!P1 SEL R3, R45, R0, !P2 ;  /* 0x000000002d039207 */ /* 0x000fe40005000000 */
[----:B------:R-:W-:Y:S02]  /*4cc0*/  @!P1 SEL R2, R43, R2, !P0 ;  /* 0x000000022b029207 */ /* 0x000fe40004000000 */
[----:B------:R-:W-:Y:S01]  /*4cd0*/  @P4 SHF.R.U32.HI R103, RZ, 0x10, R17 ;  /* 0x00000010ff674819 */ /* 0x000fe20000011611 */
[----:B------:R-:W-:Y:S02]  /*4ce0*/  USHF.L.U32 UR42, UR42, 0x6, URZ ;  /* 0x000000062a2a7899 */ /* 0x000fe400080006ff */
[----:B------:R-:W-:Y:S02]  /*4cf0*/  @!P1 IMAD.IADD R0, R2, 0x1, -R3 ;  /* 0x0000000102009824 */ /* 0x000fe400078e0a03 */
[----:B------:R-:W-:Y:S01]  /*4d00*/  @!P1 IMAD.IADD R2, R3, 0x1, -R2 ;  /* 0x0000000103029824 */ /* 0x000fe200078e0a02 */
[----:B------:R-:W-:Y:S01]  /*4d10*/  USHF.L.U32 UR41, UR41, 0x7, URZ ;  /* 0x0000000729297899 */ /* 0x000fe200080006ff */
[----:B------:R-:W-:Y:S02]  /*4d20*/  @!P1 IMAD R45, R0, R9, R45 ;  /* 0x00000009002d9224 */ /* 0x000fe400078e022d */
[----:B------:R-:W-:Y:S01]  /*4d30*/  @!P1 IMAD R43, R2, R10, R43 ;  /* 0x0000000a022b9224 */ /* 0x000fe200078e022b */
[----:B------:R-:W-:Y:S08]  /*4d40*/  BRA.U !UP0, `(.L_x_80) ;  /* 0x0000000108407547 */ /* 0x000ff0000b800000 */
[----:B------:R-:W1:Y:S01]  /*4d50*/  LDCU.64 UR8, c[0x4][0x80] ;  /* 0x01001000ff0877ac */ /* 0x000e620008000a00 */
[----:B------:R-:W-:Y:S01]  /*4d60*/  MOV R3, 0x0 ;  /* 0x0000000000037802 */ /* 0x000fe20000000f00 */
[----:B------:R-:W-:Y:S02]  /*4d70*/  HFMA2 R12, -RZ, RZ, 0, 5.9604644775390625e-08 ;  /* 0x00000001ff0c7431 */ /* 0x000fe400000001ff */
[----:B------:R-:W-:Y:S02]  /*4d80*/  IMAD.MOV.U32 R8, RZ, RZ, 0x70 ;  /* 0x00000070ff087424 */ /* 0x000fe400078e00ff */
[----:B------:R-:W-:Y:S01]  /*4d90*/  IMAD.MOV.U32 R13, RZ, RZ, RZ ;  /* 0x000000ffff0d7224 */ /* 0x000fe200078e00ff */
[----:B------:R-:W2:Y:S01]  /*4da0*/  LDCU.64 UR6, c[0x4][0x88] ;  /* 0x01001100ff0677ac */ /* 0x000ea20008000a00 */
[----:B------:R-:W3:Y:S01]  /*4db0*/  LDC.64 R2, c[0x4][R3] ;  /* 0x0100000003027b82 */ /* 0x000ee20000000a00 */
[----:B------:R-:W4:Y:S01]  /*4dc0*/  LDCU.64 UR4, c[0x4][0x8] ;  /* 0x01000100ff0477ac */ /* 0x000f220008000a00 */
[----:B-1----:R-:W-:Y:S01]  /*4dd0*/  MOV R5, UR9 ;  /* 0x0000000900057c02 */ /* 0x002fe20008000f00 */
[----:B------:R-:W-:Y:S01]  /*4de0*/  IMAD.U32 R4, RZ, RZ, UR8 ;  /* 0x00000008ff047e24 */ /* 0x000fe2000f8e00ff */
[----:B--2---:R-:W-:Y:S01]  /*4df0*/  MOV R7, UR7 ;  /* 0x0000000700077c02 */ /* 0x004fe20008000f00 */
[----:B------:R-:W-:Y:S01]  /*4e00*/  IMAD.U32 R6, RZ, RZ, UR6 ;  /* 0x00000006ff067e24 */ /* 0x000fe2000f8e00ff */
[----:B----4-:R-:W-:Y:S01]  /*4e10*/  MOV R11, UR5 ;  /* 0x00000005000b7c02 */ /* 0x010fe20008000f00 */
[----:B------:R-:W-:Y:S02]  /*4e20*/  IMAD.U32 R10, RZ, RZ, UR4 ;  /* 0x00000004ff0a7e24 */ /* 0x000fe4000f8e00ff */
[----:B------:R-:W-:Y:S07]  /*4e30*/  LEPC R20, `(.L_x_80) ;  /* 0x000000001014794e */ /* 0x000fee0000000000 */
[----:B---3-5:R-:W-:Y:S05]  /*4e40*/  CALL.ABS.NOINC R2 ;  /* 0x0000000002007343 */ /* 0x028fea0003c00000 */
.L_x_80:
[----:B------:R-:W-:Y:S01]  /*4e50*/  LOP3.LUT P0, RZ, R109, 0x1b0, RZ, 0xc0, !PT ;  /* 0x000001b06dff7812 */ /* 0x000fe2000780c0ff */
[----:B------:R-:W-:Y:S11]  /*4e60*/  BSSY.RECONVERGENT B6, `(.L_x_81) ;  /* 0x0000013000067945 */ /* 0x000ff60003800200 */
[----:B------:R-:W-:Y:S01]  /*4e70*/  @!UPT UIADD3 URZ, UPT, UPT, URZ, URZ, URZ ;  /* 0x000000fffffff290 */ /* 0x000fe2000fffe0ff */
[----:B------:R-:W-:Y:S05]  /*4e80*/  @!P0 BRA `(.L_x_82) ;  /* 0x0000000000408947 */ /* 0x000fea0003800000 */
        /* <DEDUP_REMOVED lines=16> */
.L_x_82:
[----:B------:R-:W-:Y:S05]  /*4f90*/  BSYNC.RECONVERGENT B6 ;  /* 0x0000000000067941 */ /* 0x000fea0003800200 */
.L_x_81:
[----:B------:R-:W-:Y:S01]  /*4fa0*/  ISETP.NE.U32.AND P4, PT, R90, RZ, PT ;  /* 0x000000ff5a00720c */ /* 0x000fe20003f85070 */
[----:B------:R-:W-:Y:S01]  /*4fb0*/  UISETP.NE.AND UP2, UPT, UR50, URZ, UPT ;  /* 0x000000ff3200728c */ /* 0x000fe2000bf45270 */
[----:B------:R-:W-:Y:S01]  /*4fc0*/  ISETP.NE.U32.AND P2, PT, RZ, UR38, PT ;  /* 0x00000026ff007c0c */ /* 0x000fe2000bf45070 */
[----:B------:R-:W-:Y:S01]  /*4fd0*/  UISETP.NE.U32.AND UP1, UPT, UR44, URZ, UPT ;  /* 0x000000ff2c00728c */ /* 0x000fe2000bf25070 */
[----:B------:R-:W-:Y:S01]  /*4fe0*/  ISETP.NE.AND.EX P4, PT, R91, RZ, PT, P4 ;  /* 0x000000ff5b00720c */ /* 0x000fe20003f85340 */
[----:B------:R-:W-:Y:S01]  /*4ff0*/  UPLOP3.LUT UP0, UPT, UPT, UPT, UPT, 0x40, 0x4 ;  /* 0x000000000004789c */ /* 0x000fe20003f0e870 */
[----:B------:R-:W-:Y:S01]  /*5000*/  ISETP.NE.AND.EX P2, PT, RZ, UR39, PT, P2 ;  /* 0x00000027ff007c0c */ /* 0x000fe2000bf45320 */
[----:B------:R-:W-:Y:S01]  /*5010*/  UISETP.NE.AND.EX UP1, UPT, UR45, URZ, UPT, UP1 ;  /* 0x000000ff2d00728c */ /* 0x000fe2000bf25310 */
[----:B------:R-:W-:Y:S04]  /*5020*/  PLOP3.LUT P1, PT, PT, PT, UP2, 0x80, 0x8 ;  /* 0x000000000008781c */ /* 0x000fe80003f2f028 */
[----:B------:R-:W-:Y:S06]  /*5030*/  @UP2 UPLOP3.LUT UP0, UPT, UPT, UPT, UP1, 0x80, 0x8 ;  /* 0x000000000008289c */ /* 0x000fec0003f0f010 */
[----:B------:R-:W-:Y:S01]  /*5040*/  PLOP3.LUT P0, PT, PT, PT, UP0, 0x80, 0x8 ;  /* 0x000000000008781c */ /* 0x000fe20003f0f008 */
[----:B------:R-:W-:Y:S01]  /*5050*/  @!UPT UIADD3 URZ, UPT, UPT, URZ, URZ, URZ ;  /* 0x000000fffffff290 */ /* 0x000fe2000fffe0ff */
[----:B------:R-:W-:Y:S11]  /*5060*/  BRA.U !UP1, `(.L_x_83) ;  /* 0x0000000109387547 */ /* 0x000ff6000b800000 */
[----:B------:R-:W-:Y:S01]  /*5070*/  UISETP.NE.U32.AND UP0, UPT, UR38, URZ, UPT ;  /* 0x000000ff2600728c */ /* 0x000fe2000bf05070 */
[----:B------:R-:W-:Y:S02]  /*5080*/  HFMA2 R0, -RZ, RZ, 0, 5.9604644775390625e-08 ;  /* 0x00000001ff007431 */ /* 0x000fe400000001ff */
[----:B------:R-:W-:Y:S01]  /*5090*/  IMAD.MOV.U32 R95, RZ, RZ, 0x1 ;  /* 0x00000001ff5f7424 */ /* 0x000fe200078e00ff */
[----:B------:R-:W-:Y:S06]  /*50a0*/  UISETP.NE.AND.EX UP0, UPT, UR39, URZ, UPT, UP0 ;  /* 0x000000ff2700728c */ /* 0x000fec000bf05300 */
[----:B------:R-:W-:Y:S05]  /*50b0*/  PLOP3.LUT P3, PT, PT, PT, UP0, 0x80, 0x8 ;  /* 0x000000000008781c */ /* 0x000fea0003f6f008 */
[----:B------:R-:W1:Y:S01]  /*50c0*/  @UP0 LDCU.64 UR6, c[0x0][0x888] ;  /* 0x00011100ff0607ac */ /* 0x000e620008000a00 */
[----:B------:R-:W-:Y:S07]  /*50d0*/  @UP0 UIMAD UR4, UR36, UR44, URZ ;  /* 0x0000002c240402a4 */ /* 0x000fee000f8e02ff */
[----:B------:R-:W-:Y:S01]  /*50e0*/  @!P3 PRMT R95, R0, 0x7610, R95 ;  /* 0x00007610005fb816 */ /* 0x000fe2000000005f */
[----:B-1----:R-:W-:Y:S03]  /*50f0*/  @UP0 UIMAD.WIDE UR6, UR4, 0x4, UR6 ;  /* 0x00000004040608a5 */ /* 0x002fe6000f8e0206 */
[----:B------:R-:W1:Y:S03]  /*5100*/  @!UP0 LDCU UR4, c[0x0][0x880] ;  /* 0x00011000ff0487ac */ /* 0x000e660008000800 */
[----:B------:R-:W-:Y:S01]  /*5110*/  IMAD.U32 R2, RZ, RZ, UR6 ;  /* 0x00000006ff027e24 */ /* 0x000fe2000f8e00ff */
[----:B------:R-:W-:Y:S05]  /*5120*/  MOV R3, UR7 ;  /* 0x0000000700037c02 */ /* 0x000fea0008000f00 */
[----:B-----5:R2:W5:Y:S02]  /*5130*/  @P3 LDG.E R49, desc[UR46][R2.64] ;  /* 0x0000002e02313981 */ /* 0x020564000c1e1900 */
[----:B-12---:R-:W-:Y:S02]  /*5140*/  @!P3 IMAD.U32 R49, RZ, RZ, UR4 ;  /* 0x00000004ff31be24 */ /* 0x006fe4000f8e00ff */
.L_x_83:
[----:B------:R-:W-:Y:S05]  /*5150*/  @!P4 BRA `(.L_x_84) ;  /* 0x000000000020c947 */ /* 0x000fea0003800000 */
[----:B------:R-:W-:Y:S04]  /*5160*/  ISETP.NE.U32.AND P3, PT, R88, RZ, PT ;  /* 0x000000ff5800720c */ /* 0x000fe80003f65070 */
[----:B------:R-:W-:Y:S11]  /*5170*/  ISETP.NE.AND.EX P3, PT, R89, RZ, PT, P3 ;  /* 0x000000ff5900720c */ /* 0x000ff60003f65330 */
[----:B------:R-:W-:Y:S02]  /*5180*/  @!UPT UIADD3 URZ, UPT, UPT, URZ, URZ, URZ ;  /* 0x000000fffffff290 */ /* 0x000fe4000fffe0ff */
[----:B------:R-:W1:Y:S01]  /*5190*/  @P3 LDC.64 R2, c[0x0][0x8a8] ;  /* 0x00022a00ff023b82 */ /* 0x000e620000000a00 */
[----:B------:R-:W-:Y:S04]  /*51a0*/  @P3 IMAD R0, R90, UR36, RZ ;  /* 0x000000245a003c24 */ /* 0x000fe8000f8e02ff */
[----:B-1----:R-:W-:Y:S05]  /*51b0*/  @P3 IMAD.WIDE R2, R0, 0x4, R2 ;  /* 0x0000000400023825 */ /* 0x002fea00078e0202 */
[----:B-----5:R1:W5:Y:S02]  /*51c0*/  @P3 LDG.E R47, desc[UR46][R2.64] ;  /* 0x0000002e022f3981 */ /* 0x020364000c1e1900 */
[----:B-1----:R-:W2:Y:S02]  /*51d0*/  @!P3 LDC R47, c[0x0][0x8a0] ;  /* 0x00022800ff2fbb82 */ /* 0x002ea40000000800 */
.L_x_84:
[----:B-----5:R-:W-:Y:S01]  /*51e0*/  FSETP.NEU.AND P4, PT, R49, RZ, PT ;  /* 0x000000ff3100720b */ /* 0x020fe20003f8d000 */
[----:B------:R-:W-:Y:S01]  /*51f0*/  BSSY B1, `(.L_x_85) ;  /* 0x0000042000017945 */ /* 0x000fe20003800000 */
[----:B------:R-:W-:Y:S01]  /*5200*/  SEL R7, RZ, 0xffffffff, P2 ;  /* 0xffffffffff077807 */ /* 0x000fe20001000000 */
[----:B------:R-:W-:Y:S01]  /*5210*/  IMAD.MOV.U32 R115, RZ, RZ, 0x1 ;  /* 0x00000001ff737424 */ /* 0x000fe200078e00ff */
[----:B------:R-:W-:Y:S02]  /*5220*/  LOP3.LUT P3, RZ, R95, 0xff, RZ, 0xc0, !PT ;  /* 0x000000ff5fff7812 */ /* 0x000fe4000786c0ff */
[----:B------:R-:W-:Y:S02]  /*5230*/  CS2R R86, SRZ ;  /* 0x0000000000567805 */ /* 0x000fe4000001ff00 */
[----:B------:R-:W-:Y:S02]  /*5240*/  @P1 SEL R4, RZ, 0xffffffff, P4 ;  /* 0xffffffffff041807 */ /* 0x000fe40002000000 */
[----:B------:R-:W-:Y:S02]  /*5250*/  CS2R R84, SRZ ;  /* 0x0000000000547805 */ /* 0x000fe4000001ff00 */
[----:B------:R-:W-:Y:S02]  /*5260*/  LEA R0, R105, UR49, 0x3 ;  /* 0x0000003169007c11 */ /* 0x000fe4000f8e18ff */
[----:B------:R-:W-:Y:S02]  /*5270*/  CS2R R82, SRZ ;  /* 0x0000000000527805 */ /* 0x000fe4000001ff00 */
[----:B------:R-:W-:Y:S02]  /*5280*/  @P0 SEL R4, R7, R4, !P3 ;  /* 0x0000000407040207 */ /* 0x000fe40005800000 */
[----:B------:R-:W-:Y:S02]  /*5290*/  CS2R R80, SRZ ;  /* 0x0000000000507805 */ /* 0x000fe4000001ff00 */
[----:B------:R-:W-:Y:S02]  /*52a0*/  LEA R113, R44, UR49, 0x3 ;  /* 0x000000312c717c11 */ /* 0x000fe4000f8e18ff */
[----:B------:R-:W-:Y:S02]  /*52b0*/  @P1 LOP3.LUT R4, R4, 0x1, RZ, 0xc0, !PT ;  /* 0x0000000104041812 */ /* 0x000fe400078ec0ff */
[----:B------:R-:W-:Y:S02]  /*52c0*/  SHF.L.U32 R2, R107, 0x1f, RZ ;  /* 0x0000001f6b027819 */ /* 0x000fe400000006ff */
[----:B------:R-:W-:Y:S02]  /*52d0*/  ISETP.NE.U32.OR P6, PT, R4, 0x1, !P1 ;  /* 0x000000010400780c */ /* 0x000fe40004fc5470 */
[----:B------:R-:W-:Y:S02]  /*52e0*/  PLOP3.LUT P2, PT, PT, PT, UP1, 0x80, 0x8 ;  /* 0x000000000008781c */ /* 0x000fe40003f4f018 */
[----:B------:R-:W-:Y:S02]  /*52f0*/  LEA.HI R5, R44, R44, RZ, 0x1 ;  /* 0x0000002c2c057211 */ /* 0x000fe400078f08ff */
[----:B------:R-:W-:Y:S02]  /*5300*/  SEL R4, RZ, 0xffffffff, P4 ;  /* 0xffffffffff047807 */ /* 0x000fe40002000000 */
[----:B------:R-:W-:Y:S01]  /*5310*/  P2R R114, PR, RZ, 0x40 ;  /* 0x00000040ff727803 */ /* 0x000fe20000000000 */
[C---:B------:R-:W-:Y:S01]  /*5320*/  IMAD.SHL.U32 R3, R5.reuse, 0x40, RZ ;  /* 0x0000004005037824 */ /* 0x040fe200078e00ff */
[----:B------:R-:W-:Y:S03]  /*5330*/  LOP3.LUT R5, R5, 0xffe, RZ, 0xc0, !PT ;  /* 0x00000ffe05057812 */ /* 0x000fe600078ec0ff */
[----:B------:R-:W-:Y:S02]  /*5340*/  @P6 SHF.L.U32 R9, R104, 0x1f, RZ ;  /* 0x0000001f68096819 */ /* 0x000fe400000006ff */
[----:B------:R-:W-:Y:S01]  /*5350*/  @P2 SEL R4, R7, R4, !P3 ;  /* 0x0000000407042207 */ /* 0x000fe20005800000 */
[----:B------:R-:W-:Y:S01]  /*5360*/  IMAD.IADD R48, R44, 0x1, -R5 ;  /* 0x000000012c307824 */ /* 0x000fe200078e0a05 */
[----:B------:R-:W1:Y:S01]  /*5370*/  @P6 SYNCS.PHASECHK.TRANS64.TRYWAIT P1, [R0+URZ+0x30], R9 ;  /* 0x00003009000065a7 */ /* 0x000e6200080211ff */
[----:B------:R-:W-:Y:S02]  /*5380*/  LOP3.LUT R3, R3, 0xffffff80, RZ, 0xc0, !PT ;  /* 0xffffff8003037812 */ /* 0x000fe400078ec0ff */
[----:B------:R-:W-:Y:S03]  /*5390*/  LOP3.LUT R4, R4, 0x1, RZ, 0xc0, !PT ;  /* 0x0000000104047812 */ /* 0x000fe600078ec0ff */
[----:B------:R-:W-:Y:S01]  /*53a0*/  IMAD.IADD R3, R46, 0x1, R3 ;  /* 0x000000012e037824 */ /* 0x000fe200078e0203 */
[----:B------:R-:W-:Y:S03]  /*53b0*/  ISETP.NE.U32.AND P5, PT, R4, 0x1, PT ;  /* 0x000000010400780c */ /* 0x000fe60003fa5070 */
[----:B------:R-:W-:Y:S01]  /*53c0*/  IMAD R48, R48, 0x100000, R3 ;  /* 0x0010000030307824 */ /* 0x000fe200078e0203 */
[----:B------:R-:W-:Y:S01]  /*53d0*/  P2R R124, PR, RZ, 0x20 ;  /* 0x00000020ff7c7803 */ /* 0x000fe20000000000 */
[----:B------:R3:W4:Y:S01]  /*53e0*/  SYNCS.PHASECHK.TRANS64.TRYWAIT P0, [R113+URZ+0x80], R2 ;  /* 0x00008002710075a7 */ /* 0x00072200080011ff */
[----:B-1----:R-:W-:Y:S01]  /*53f0*/  @P6 SEL R115, RZ, 0x1, !P1 ;  /* 0x00000001ff736807 */ /* 0x002fe20004800000 */
[----:B---3--:R-:W-:Y:S06]  /*5400*/  @!P6 BRA `(.L_x_86) ;  /* 0x000000000080e947 */ /* 0x008fec0003800000 */
[----:B------:R-:W-:Y:S01]  /*5410*/  @P5 IMAD R5, R105, 0x1000, R100 ;  /* 0x0000100069055824 */ /* 0x000fe200078e0264 */
[----:B------:R-:W-:Y:S01]  /*5420*/  ISETP.NE.AND P1, PT, R115, RZ, PT ;  /* 0x000000ff7300720c */ /* 0x000fe20003f25270 */
[----:B------:R-:W-:Y:S01]  /*5430*/  BSSY B0, `(.L_x_87) ;  /* 0x000000b000007945 */ /* 0x000fe20003800000 */
[----:B------:R-:W-:Y:S01]  /*5440*/  CS2R R82, SRZ ;  /* 0x0000000000527805 */ /* 0x000fe2000001ff00 */
[----:B------:R-:W-:Y:S01]  /*5450*/  @P5 VIADD R4, R5, UR49 ;  /* 0x0000003105045c36 */ /* 0x000fe20008000000 */
[----:B------:R-:W-:Y:S02]  /*5460*/  CS2R R80, SRZ ;  /* 0x0000000000507805 */ /* 0x000fe4000001ff00 */
[----:B------:R-:W-:Y:S02]  /*5470*/  CS2R R86, SRZ ;  /* 0x0000000000567805 */ /* 0x000fe4000001ff00 */
[----:B------:R-:W-:Y:S01]  /*5480*/  CS2R R84, SRZ ;  /* 0x0000000000547805 */ /* 0x000fe2000001ff00 */
[----:B------:R-:W-:Y:S04]  /*5490*/  @P5 IMAD R4, R108, -0x10, R4 ;  /* 0xfffffff06c045824 */ /* 0x000fe800078e0204 */
[----:B------:R-:W-:Y:S05]  /*54a0*/  @P1 BRA `(.L_x_88) ;  /* 0x00000000000c1947 */ /* 0x000fea0003800000 */
[----:B------:R-:W-:Y:S04]  /*54b0*/  SHF.L.U32 R3, R104, 0x1f, RZ ;  /* 0x0000001f68037819 */ /* 0x000fe800000006ff */
[----:B------:R-:W1:Y:S02]  /*54c0*/  SYNCS.PHASECHK.TRANS64.TRYWAIT P1, [R0+URZ+0x30], R3 ;  /* 0x00003003000075a7 */ /* 0x000e6400080211ff */
[----:B-1----:R-:W-:Y:S05]  /*54d0*/  @!P1 BRA `(.L_x_89) ;  /* 0x0000002000d89947 */ /* 0x002fea0003800000 */
.L_x_88:
[----:B------:R-:W-:Y:S05]  /*54e0*/  BSYNC B0 ;  /* 0x0000000000007941 */ /* 0x000fea0003800000 */
.L_x_87:
[----:B------:R-:W-:Y:S01]  /*54f0*/  ISETP.NE.AND P1, PT, R124, RZ, PT ;  /* 0x000000ff7c00720c */ /* 0x000fe20003f25270 */
[----:B-1----:R-:W-:Y:S02]  /*5500*/  VIADD R3, R0, 0x40 ;  /* 0x0000004000037836 */ /* 0x002fe40000000000 */
[----:B------:R-:W-:Y:S02]  /*5510*/  IMAD.U32 R0, RZ, RZ, UR37 ;  /* 0x00000025ff007e24 */ /* 0x000fe4000f8e00ff */
[----:B------:R-:W-:Y:S03]  /*5520*/  VIADD R105, R105, 0x1 ;  /* 0x0000000169697836 */ /* 0x000fe60000000000 */
[----:B------:R-:W-:Y:S05]  /*5530*/  PRMT R0, R0, 0x654, R3 ;  /* 0x0000065400007816 */ /* 0x000fea0000000003 */
[----:B------:R1:W3:Y:S04]  /*5540*/  @P1 LDS.128 R80, [R5+UR49+0x200] ;  /* 0x0002003105501984 */ /* 0x0002e80008000c00 */
[----:B------:R1:W1:Y:S01]  /*5550*/  @P1 LDS.128 R84, [R4+0x210] ;  /* 0x0002100004541984 */ /* 0x0002620000000c00 */
[C---:B------:R-:W-:Y:S01]  /*5560*/  ISETP.NE.AND P1, PT, R105.reuse, 0x2, PT ;  /* 0x000000026900780c */ /* 0x040fe20003f25270 */
[----:B------:R-:W-:Y:S01]  /*5570*/  @!PT LDS RZ, [RZ] ;  /* 0x00000000fffff984 */ /* 0x000fe20000000800 */
[----:B------:R-:W-:Y:S01]  /*5580*/  @!PT LDS RZ, [RZ] ;  /* 0x00000000fffff984 */ /* 0x000fe20000000800 */
[----:B------:R-:W-:Y:S01]  /*5590*/  @!PT LDS RZ, [RZ] ;  /* 0x00000000fffff984 */ /* 0x000fe20000000800 */
[----:B------:R-:W-:Y:S01]  /*55a0*/  @!PT LDS RZ, [RZ] ;  /* 0x00000000fffff984 */ /* 0x000fe20000000800 */
[----:B------:R5:W-:Y:S06]  /*55b0*/  MEMBAR.ALL.CTA ;  /* 0x0000000000007992 */ /* 0x000bec0000008000 */
[----:B-----5:R-:W5:Y:S01]  /*55c0*/  FENCE.VIEW.ASYNC.S ;  /* 0x00000000000073c6 */ /* 0x020f620000000000 */
[----:B------:R-:W-:Y:S02]  /*55d0*/  SEL R3, RZ, 0x1, P1 ;  /* 0x00000001ff037807 */ /* 0x000fe40000800000 */
[----:B------:R-:W-:Y:S02]  /*55e0*/  SEL R105, R105, RZ, P1 ;  /* 0x000000ff69697207 */ /* 0x000fe40000800000 */
[----:B------:R-:W-:Y:S01]  /*55f0*/  LOP3.LUT R104, R104, R3, RZ, 0x3c, !PT ;  /* 0x0000000368687212 */ /* 0x000fe200078e3cff */
[----:B-----5:R1:W-:Y:S06]  /*5600*/  SYNCS.ARRIVE.TRANS64.RED.A1T0 RZ, [R0+URZ], RZ ;  /* 0x000000ff00ff79a7 */ /* 0x0203ec00081004ff */
.L_x_86:
[----:B------:R-:W-:Y:S05]  /*5610*/  BSYNC B1 ;  /* 0x0000000000017941 */ /* 0x000fea0003800000 */
.L_x_85:
[----:B-1----:R-:W-:Y:S04]  /*5620*/  SHF.R.U32.HI R0, RZ, 0x15, R48 ;  /* 0x00000015ff007819 */ /* 0x002fe80000011630 */
[----:B------:R-:W-:Y:S01]  /*5630*/  LOP3.LUT P1, RZ, R0, 0x3, R101, 0x48, !PT ;  /* 0x0000000300ff7812 */ /* 0x000fe20007824865 */
[----:B------:R-:W-:Y:S01]  /*5640*/  @!UPT UIADD3 URZ, UPT, UPT, URZ, URZ, URZ ;  /* 0x000000fffffff290 */ /* 0x000fe2000fffe0ff */
[----:B----4-:R-:W-:Y:S11]  /*5650*/  @P0 BRA `(.L_x_90) ;  /* 0x0000000000080947 */ /* 0x010ff60003800000 */
[----:B------:R-:W1:Y:S02]  /*5660*/  SYNCS.PHASECHK.TRANS64.TRYWAIT P0, [R113+URZ+0x80], R2 ;  /* 0x00008002710075a7 */ /* 0x000e6400080011ff */
[----:B-1----:R-:W-:Y:S05]  /*5670*/  @!P0 BRA `(.L_x_91) ;  /* 0x0000002000848947 */ /* 0x002fea0003800000 */
.L_x_90:
[----:B------:R-:W-:Y:S05]  /*5680*/  @!P1 BRA `(.L_x_92) ;  /* 0x0000000000409947 */ /* 0x000fea0003800000 */
[----:B------:R-:W4:Y:S01]  /*5690*/  LDCU.64 UR8, c[0x4][0x70] ;  /* 0x01000e00ff0877ac */ /* 0x000f220008000a00 */
[----:B------:R-:W-:Y:S01]  /*56a0*/  MOV R3, 0x0 ;  /* 0x0000000000037802 */ /* 0x000fe20000000f00 */
[----:B------:R-:W-:Y:S02]  /*56b0*/  HFMA2 R12, -RZ, RZ, 0, 5.9604644775390625e-08 ;  /* 0x00000001ff0c7431 */ /* 0x000fe400000001ff */
[----:B------:R-:W-:Y:S02]  /*56c0*/  IMAD.MOV.U32 R8, RZ, RZ, 0x192 ;  /* 0x00000192ff087424 */ /* 0x000fe400078e00ff */
[----:B------:R-:W-:Y:S01]  /*56d0*/  IMAD.MOV.U32 R13, RZ, RZ, RZ ;  /* 0x000000ffff0d7224 */ /* 0x000fe200078e00ff */
[----:B------:R-:W5:Y:S01]  /*56e0*/  LDCU.64 UR6, c[0x4][0x78] ;  /* 0x01000f00ff0677ac */ /* 0x000f620008000a00 */
[----:B-1----:R-:W1:Y:S01]  /*56f0*/  LDC.64 R2, c[0x4][R3] ;  /* 0x0100000003027b82 */ /* 0x002e620000000a00 */
[----:B------:R-:W2:Y:S01]  /*5700*/  LDCU.64 UR4, c[0x4][0x10] ;  /* 0x01000200ff0477ac */ /* 0x000ea20008000a00 */
[----:B----4-:R-:W-:Y:S01]  /*5710*/  MOV R5, UR9 ;  /* 0x0000000900057c02 */ /* 0x010fe20008000f00 */
[----:B------:R-:W-:Y:S01]  /*5720*/  IMAD.U32 R4, RZ, RZ, UR8 ;  /* 0x00000008ff047e24 */ /* 0x000fe2000f8e00ff */
[----:B-----5:R-:W-:Y:S01]  /*5730*/  MOV R7, UR7 ;  /* 0x0000000700077c02 */ /* 0x020fe20008000f00 */
[----:B------:R-:W-:Y:S01]  /*5740*/  IMAD.U32 R6, RZ, RZ, UR6 ;  /* 0x00000006ff067e24 */ /* 0x000fe2000f8e00ff */
[----:B--2---:R-:W-:Y:S01]  /*5750*/  MOV R11, UR5 ;  /* 0x00000005000b7c02 */ /* 0x004fe20008000f00 */
[----:B------:R-:W-:Y:S02]  /*5760*/  IMAD.U32 R10, RZ, RZ, UR4 ;  /* 0x00000004ff0a7e24 */ /* 0x000fe4000f8e00ff */
[----:B------:R-:W-:Y:S07]  /*5770*/  LEPC R20, `(.L_x_92) ;  /* 0x000000001014794e */ /* 0x000fee0000000000 */
[----:B-1-3--:R-:W-:Y:S05]  /*5780*/  CALL.ABS.NOINC R2 ;  /* 0x0000000002007343 */ /* 0x00afea0003c00000 */
.L_x_92:
[-C--:B---3--:R-:W-:Y:S01]  /*5790*/  F2FP.F16.E5M2.UNPACK_B R51, R80.reuse ;  /* 0x00000050ff33723e */ /* 0x088fe200020004ff */
[----:B------:R-:W-:Y:S05]  /*57a0*/  WARPSYNC.ALL ;  /* 0x0000000000007948 */ /* 0x000fea0003800000 */
[----:B------:R-:W-:Y:S01]  /*57b0*/  R2UR UR4, R48 ;  /* 0x00000000300472ca */ /* 0x000fe200000e0000 */
[--C-:B------:R-:W-:Y:S01]  /*57c0*/  HADD2.F32 R50, -RZ, R51.reuse.H0_H0 ;  /* 0x20000033ff327230 */ /* 0x100fe20000004100 */
[----:B------:R-:W-:Y:S01]  /*57d0*/  F2FP.F16.E5M2.UNPACK_B R53, R80.H1 ;  /* 0x00000050ff35723e */ /* 0x000fe200030004ff */
[----:B------:R-:W-:Y:S01]  /*57e0*/  HADD2.F32 R51, -RZ, R51.H1_H1 ;  /* 0x30000033ff337230 */ /* 0x000fe20000004100 */
[-C--:B------:R-:W-:Y:S01]  /*57f0*/  F2FP.F16.E5M2.UNPACK_B R55, R81.reuse ;  /* 0x00000051ff37723e */ /* 0x080fe200020004ff */
[----:B------:R-:W-:Y:S01]  /*5800*/  BSSY.RECONVERGENT B0, `(.L_x_93) ;  /* 0x0000099000007945 */ /* 0x000fe20003800200 */
[----:B------:R-:W-:Y:S01]  /*5810*/  F2FP.F16.E5M2.UNPACK_B R57, R81.H1 ;  /* 0x00000051ff39723e */ /* 0x000fe200030004ff */
[--C-:B------:R-:W-:Y:S01]  /*5820*/  HADD2.F32 R52, -RZ, R53.reuse.H0_H0 ;  /* 0x20000035ff347230 */ /* 0x100fe20000004100 */
[-C--:B------:R-:W-:Y:S01]  /*5830*/  F2FP.F16.E5M2.UNPACK_B R59, R82.reuse ;  /* 0x00000052ff3b723e */ /* 0x080fe200020004ff */
[----:B------:R-:W-:Y:S01]  /*5840*/  HADD2.F32 R54, -RZ, R53.H1_H1 ;  /* 0x30000035ff367230 */ /* 0x000fe20000004100 */
[----:B------:R-:W-:Y:S01]  /*5850*/  F2FP.F16.E5M2.UNPACK_B R61, R82.H1 ;  /* 0x00000052ff3d723e */ /* 0x000fe200030004ff */
[--C-:B------:R-:W-:Y:S01]  /*5860*/  HADD2.F32 R53, -RZ, R55.reuse.H0_H0 ;  /* 0x20000037ff357230 */ /* 0x100fe20000004100 */
[-C--:B------:R-:W-:Y:S01]  /*5870*/  F2FP.F16.E5M2.UNPACK_B R63, R83.reuse ;  /* 0x00000053ff3f723e */ /* 0x080fe200020004ff */
[----:B------:R-:W-:Y:S01]  /*5880*/  LDTM.16dp32bit_t0_t15.x32 R4, tmem[UR4] ;  /* 0x00000004000479ee */ /* 0x000fe20008a80000 */
[----:B------:R-:W2:Y:S01]  /*5890*/  LDTM.16dp32bit_t16_t31.x32 R4, tmem[UR4+0x20] ;  /* 0x00002004000479ee */ /* 0x000ea20008aa0000 */
[----:B------:R-:W-:Y:S01]  /*58a0*/  SHF.L.U32 R125, R102, 0x4, RZ ;  /* 0x00000004667d7819 */ /* 0x000fe200000006ff */
[----:B------:R-:W-:Y:S01]  /*58b0*/  HADD2.F32 R56, -RZ, R55.H1_H1 ;  /* 0x30000037ff387230 */ /* 0x000fe20000004100 */
[----:B------:R-:W-:Y:S01]  /*58c0*/  ISETP.NE.AND P6, PT, R114, RZ, PT ;  /* 0x000000ff7200720c */ /* 0x000fe20003fc5270 */
[----:B------:R-:W-:Y:S01]  /*58d0*/  HADD2.F32 R60, -RZ, R59.H1_H1 ;  /* 0x3000003bff3c7230 */ /* 0x000fe20000004100 */
[----:B------:R-:W-:Y:S01]  /*58e0*/  IADD3 R114, PT, PT, R100, UR49, RZ ;  /* 0x0000003164727c10 */ /* 0x000fe2000fffe0ff */
[----:B------:R-:W-:Y:S01]  /*58f0*/  HADD2.F32 R64, -RZ, R63.H1_H1 ;  /* 0x3000003fff407230 */ /* 0x000fe20000004100 */
[----:B------:R-:W-:Y:S01]  /*5900*/  F2FP.F16.E5M2.UNPACK_B R65, R83.H1 ;  /* 0x00000053ff41723e */ /* 0x000fe200030004ff */
[--C-:B------:R-:W-:Y:S01]  /*5910*/  HADD2.F32 R55, -RZ, R57.reuse.H0_H0 ;  /* 0x20000039ff377230 */ /* 0x100fe20000004100 */
[----:B------:R-:W-:Y:S01]  /*5920*/  IADD3 R114, PT, PT, R114, R125, RZ ;  /* 0x0000007d72727210 */ /* 0x000fe20007ffe0ff */
[----:B------:R-:W-:Y:S01]  /*5930*/  HADD2.F32 R58, -RZ, R57.H1_H1 ;  /* 0x30000039ff3a7230 */ /* 0x000fe20000004100 */
[-C--:B------:R-:W-:Y:S01]  /*5940*/  F2FP.F16.E5M2.UNPACK_B R67, R84.reuse ;  /* 0x00000054ff43723e */ /* 0x080fe200020004ff */
[----:B------:R-:W-:Y:S01]  /*5950*/  HADD2.F32 R57, -RZ, R59.H0_H0 ;  /* 0x2000003bff397230 */ /* 0x000fe20000004100 */
[----:B------:R-:W-:Y:S01]  /*5960*/  F2FP.F16.E5M2.UNPACK_B R69, R84.H1 ;  /* 0x00000054ff45723e */ /* 0x000fe200030004ff */
[----:B------:R-:W-:Y:S01]  /*5970*/  HADD2.F32 R59, -RZ, R61.H0_H0 ;  /* 0x2000003dff3b7230 */ /* 0x000fe20000004100 */
[-C--:B------:R-:W-:Y:S01]  /*5980*/  F2FP.F16.E5M2.UNPACK_B R71, R85.reuse ;  /* 0x00000055ff47723e */ /* 0x080fe200020004ff */
[----:B------:R-:W-:Y:S01]  /*5990*/  HADD2.F32 R68, -RZ, R67.H1_H1 ;  /* 0x30000043ff447230 */ /* 0x000fe20000004100 */
[----:B------:R-:W-:Y:S01]  /*59a0*/  F2FP.F16.E5M2.UNPACK_B R73, R85.H1 ;  /* 0x00000055ff49723e */ /* 0x000fe200030004ff */
[----:B------:R-:W-:Y:S01]  /*59b0*/  HADD2.F32 R62, -RZ, R61.H1_H1 ;  /* 0x3000003dff3e7230 */ /* 0x000fe20000004100 */
[-C--:B------:R-:W-:Y:S01]  /*59c0*/  F2FP.F16.E5M2.UNPACK_B R75, R86.reuse ;  /* 0x00000056ff4b723e */ /* 0x080fe200020004ff */
[----:B------:R-:W-:Y:S01]  /*59d0*/  HADD2.F32 R61, -RZ, R63.H0_H0 ;  /* 0x2000003fff3d7230 */ /* 0x000fe20000004100 */
[----:B------:R-:W-:Y:S01]  /*59e0*/  F2FP.F16.E5M2.UNPACK_B R77, R86.H1 ;  /* 0x00000056ff4d723e */ /* 0x000fe200030004ff */
[----:B------:R-:W-:Y:S01]  /*59f0*/  HADD2.F32 R72, -RZ, R71.H1_H1 ;  /* 0x30000047ff487230 */ /* 0x000fe20000004100 */
[----:B------:R-:W-:Y:S01]  /*5a00*/  F2FP.F16.E5M2.UNPACK_B R79, R87.H1 ;  /* 0x00000057ff4f723e */ /* 0x000fe200030004ff */
[C---:B--2---:R-:W-:Y:S01]  /*5a10*/  FMUL R0, R47.reuse, R4 ;  /* 0x000000042f007220 */ /* 0x044fe20000400000 */
[C---:B-1----:R-:W-:Y:S01]  /*5a20*/  FMUL R2, R47.reuse, R5 ;  /* 0x000000052f027220 */ /* 0x042fe20000400000 */
[C---:B------:R-:W-:Y:S01]  /*5a30*/  FMUL R4, R47.reuse, R8 ;  /* 0x000000082f047220 */ /* 0x040fe20000400000 */
[----:B------:R-:W-:Y:S01]  /*5a40*/  FMUL R5, R47, R9 ;  /* 0x000000092f057220 */ /* 0x000fe20000400000 */
[C---:B------:R-:W-:Y:S01]  /*5a50*/  FFMA R0, R49.reuse, R50, R0 ;  /* 0x0000003231007223 */ /* 0x040fe20000000000 */
[----:B------:R-:W-:Y:S01]  /*5a60*/  FFMA R2, R49, R51, R2 ;  /* 0x0000003331027223 */ /* 0x000fe20000000002 */
[C---:B------:R-:W-:Y:S01]  /*5a70*/  FMUL R8, R47.reuse, R12 ;  /* 0x0000000c2f087220 */ /* 0x040fe20000400000 */
[C---:B------:R-:W-:Y:S01]  /*5a80*/  FMUL R9, R47.reuse, R13 ;  /* 0x0000000d2f097220 */ /* 0x040fe20000400000 */
[C---:B------:R-:W-:Y:S01]  /*5a90*/  FMUL R12, R47.reuse, R16 ;  /* 0x000000102f0c7220 */ /* 0x040fe20000400000 */
[C---:B------:R-:W-:Y:S01]  /*5aa0*/  FMUL R13, R47.reuse, R17 ;  /* 0x000000112f0d7220 */ /* 0x040fe20000400000 */
[C---:B------:R-:W-:Y:S01]  /*5ab0*/  FMUL R16, R47.reuse, R20 ;  /* 0x000000142f107220 */ /* 0x040fe20000400000 */
[C---:B------:R-:W-:Y:S01]  /*5ac0*/  FMUL R17, R47.reuse, R21 ;  /* 0x000000152f117220 */ /* 0x040fe20000400000 */
[C---:B------:R-:W-:Y:S01]  /*5ad0*/  FMUL R20, R47.reuse, R24 ;  /* 0x000000182f147220 */ /* 0x040fe20000400000 */
[C---:B------:R-:W-:Y:S01]  /*5ae0*/  FMUL R21, R47.reuse, R25 ;  /* 0x000000192f157220 */ /* 0x040fe20000400000 */
[----:B------:R-:W-:Y:S02]  /*5af0*/  HADD2.F32 R76, -RZ, R75.H1_H1 ;  /* 0x3000004bff4c7230 */ /* 0x000fe40000004100 */
[C---:B------:R-:W-:Y:S01]  /*5b00*/  FMUL R24, R47.reuse, R28 ;  /* 0x0000001c2f187220 */ /* 0x040fe20000400000 */
[C---:B------:R-:W-:Y:S01]  /*5b10*/  FMUL R25, R47.reuse, R29 ;  /* 0x0000001d2f197220 */ /* 0x040fe20000400000 */
[C---:B------:R-:W-:Y:S01]  /*5b20*/  FMUL R28, R47.reuse, R32 ;  /* 0x000000202f1c7220 */ /* 0x040fe20000400000 */
[C---:B------:R-:W-:Y:S01]  /*5b30*/  FMUL R29, R47.reuse, R33 ;  /* 0x000000212f1d7220 */ /* 0x040fe20000400000 */
[C---:B------:R-:W-:Y:S01]  /*5b40*/  FMUL R3, R47.reuse, R6 ;  /* 0x000000062f037220 */ /* 0x040fe20000400000 */
[C---:B------:R-:W-:Y:S01]  /*5b50*/  FMUL R7, R47.reuse, R7 ;  /* 0x000000072f077220 */ /* 0x040fe20000400000 */
[C---:B------:R-:W-:Y:S01]  /*5b60*/  FMUL R6, R47.reuse, R10 ;  /* 0x0000000a2f067220 */ /* 0x040fe20000400000 */
[----:B------:R-:W-:Y:S01]  /*5b70*/  FMUL R11, R47, R11 ;  /* 0x0000000b2f0b7220 */ /* 0x000fe20000400000 */
[C---:B------:R-:W-:Y:S01]  /*5b80*/  FFMA R3, R49.reuse, R52, R3 ;  /* 0x0000003431037223 */ /* 0x040fe20000000003 */
[C---:B------:R-:W-:Y:S01]  /*5b90*/  FFMA R7, R49.reuse, R54, R7 ;  /* 0x0000003631077223 */ /* 0x040fe20000000007 */
[C---:B------:R-:W-:Y:S01]  /*5ba0*/  FFMA R4, R49.reuse, R53, R4 ;  /* 0x0000003531047223 */ /* 0x040fe20000000004 */
[----:B------:R-:W-:Y:S01]  /*5bb0*/  F2FP.F16.E5M2.UNPACK_B R50, R87 ;  /* 0x00000057ff32723e */ /* 0x000fe200020004ff */
[C---:B------:R-:W-:Y:S01]  /*5bc0*/  FFMA R5, R49.reuse, R56, R5 ;  /* 0x0000003831057223 */ /* 0x040fe20000000005 */
[----:B------:R-:W-:Y:S01]  /*5bd0*/  FFMA R6, R49, R55, R6 ;  /* 0x0000003731067223 */ /* 0x000fe20000000006 */
[----:B------:R-:W-:Y:S01]  /*5be0*/  F2FP.SATFINITE.E5M2.F32.PACK_AB_MERGE_C R117, R7, R3, RZ ;  /* 0x000000030775723e */ /* 0x000fe200048060ff */
[C---:B------:R-:W-:Y:S01]  /*5bf0*/  FFMA R11, R49.reuse, R58, R11 ;  /* 0x0000003a310b7223 */ /* 0x040fe2000000000b */
[C---:B------:R-:W-:Y:S01]  /*5c00*/  FFMA R8, R49.reuse, R57, R8 ;  /* 0x0000003931087223 */ /* 0x040fe20000000008 */
[----:B------:R-:W-:Y:S01]  /*5c10*/  ISETP.NE.AND P0, PT, R110, RZ, PT ;  /* 0x000000ff6e00720c */ /* 0x000fe20003f05270 */
[----:B------:R-:W-:Y:S01]  /*5c20*/  FFMA R9, R49, R60, R9 ;  /* 0x0000003c31097223 */ /* 0x000fe20000000009 */
[----:B------:R-:W-:Y:S01]  /*5c30*/  F2FP.SATFINITE.E5M2.F32.PACK_AB_MERGE_C R116, R2, R0, R117 ;  /* 0x000000000274723e */ /* 0x000fe20004806075 */
[--C-:B------:R-:W-:Y:S01]  /*5c40*/  HADD2.F32 R51, -RZ, R50.reuse.H0_H0 ;  /* 0x20000032ff337230 */ /* 0x100fe20000004100 */
[----:B------:R-:W-:Y:S01]  /*5c50*/  F2FP.SATFINITE.E5M2.F32.PACK_AB_MERGE_C R117, R11, R6, RZ ;  /* 0x000000060b75723e */ /* 0x000fe200048060ff */
[----:B------:R-:W-:Y:S02]  /*5c60*/  HADD2.F32 R50, -RZ, R50.H1_H1 ;  /* 0x30000032ff327230 */ /* 0x000fe40000004100 */
[C---:B------:R-:W-:Y:S01]  /*5c70*/  FMUL R10, R47.reuse, R14 ;  /* 0x0000000e2f0a7220 */ /* 0x040fe20000400000 */
[----:B------:R-:W-:Y:S01]  /*5c80*/  FMUL R15, R47, R15 ;  /* 0x0000000f2f0f7220 */ /* 0x000fe20000400000 */
[--C-:B------:R-:W-:Y:S01]  /*5c90*/  HADD2.F32 R63, -RZ, R65.reuse.H0_H0 ;  /* 0x20000041ff3f7230 */ /* 0x100fe20000004100 */
[----:B------:R-:W-:Y:S01]  /*5ca0*/  F2FP.SATFINITE.E5M2.F32.PACK_AB_MERGE_C R117, R5, R4, R117 ;  /* 0x000000040575723e */ /* 0x000fe20004806075 */
[C---:B------:R-:W-:Y:S01]  /*5cb0*/  FFMA R10, R49.reuse, R59, R10 ;  /* 0x0000003b310a7223 */ /* 0x040fe2000000000a */
[C---:B------:R-:W-:Y:S01]  /*5cc0*/  FFMA R15, R49.reuse, R62, R15 ;  /* 0x0000003e310f7223 */ /* 0x040fe2000000000f */
[C---:B------:R-:W-:Y:S01]  /*5cd0*/  FFMA R12, R49.reuse, R61, R12 ;  /* 0x0000003d310c7223 */ /* 0x040fe2000000000c */
[----:B------:R-:W-:Y:S01]  /*5ce0*/  FFMA R13, R49, R64, R13 ;  /* 0x00000040310d7223 */ /* 0x000fe2000000000d */
[----:B------:R-:W-:Y:S02]  /*5cf0*/  HADD2.F32 R66, -RZ, R65.H1_H1 ;  /* 0x30000041ff427230 */ /* 0x000fe40000004100 */
[C---:B------:R-:W-:Y:S01]  /*5d00*/  FMUL R14, R47.reuse, R18 ;  /* 0x000000122f0e7220 */ /* 0x040fe20000400000 */
[----:B------:R-:W-:Y:S02]  /*5d10*/  HADD2.F32 R65, -RZ, R67.H0_H0 ;  /* 0x20000043ff417230 */ /* 0x000fe40000004100 */
[----:B------:R-:W-:Y:S01]  /*5d20*/  FMUL R19, R47, R19 ;  /* 0x000000132f137220 */ /* 0x000fe20000400000 */
[--C-:B------:R-:W-:Y:S02]  /*5d30*/  HADD2.F32 R67, -RZ, R69.reuse.H0_H0 ;  /* 0x20000045ff437230 */ /* 0x100fe40000004100 */
[----:B------:R-:W-:Y:S01]  /*5d40*/  FFMA R14, R49, R63, R14 ;  /* 0x0000003f310e7223 */ /* 0x000fe2000000000e */
[----:B------:R-:W-:Y:S02]  /*5d50*/  HADD2.F32 R70, -RZ, R69.H1_H1 ;  /* 0x30000045ff467230 */ /* 0x000fe40000004100 */
[----:B------:R-:W-:Y:S01]  /*5d60*/  FMUL R18, R47, R22 ;  /* 0x000000162f127220 */ /* 0x000fe20000400000 */
[----:B------:R-:W-:Y:S02]  /*5d70*/  HADD2.F32 R69, -RZ, R71.H0_H0 ;  /* 0x20000047ff457230 */ /* 0x000fe40000004100 */
[----:B------:R-:W-:Y:S01]  /*5d80*/  FFMA R19, R49, R66, R19 ;  /* 0x0000004231137223 */ /* 0x000fe20000000013 */
[----:B------:R-:W-:Y:S01]  /*5d90*/  FMUL R23, R47, R23 ;  /* 0x000000172f177220 */ /* 0x000fe20000400000 */
[C---:B------:R-:W-:Y:S01]  /*5da0*/  FFMA R16, R49.reuse, R65, R16 ;  /* 0x0000004131107223 */ /* 0x040fe20000000010 */
[C---:B------:R-:W-:Y:S01]  /*5db0*/  FFMA R17, R49.reuse, R68, R17 ;  /* 0x0000004431117223 */ /* 0x040fe20000000011 */
        /* <DEDUP_REMOVED lines=23> */
[----:B------:R-:W-:Y:S01]  /*5f30*/  F2FP.SATFINITE.E5M2.F32.PACK_AB_MERGE_C R118, R15, R10, RZ ;  /* 0x0000000a0f76723e */ /* 0x000fe200048060ff */
[----:B------:R-:W-:Y:S01]  /*5f40*/  FFMA R28, R49, R51, R28 ;  /* 0x00000033311c7223 */ /* 0x000fe2000000001c */
[----:B------:R-:W-:Y:S01]  /*5f50*/  F2FP.SATFINITE.E5M2.F32.PACK_AB_MERGE_C R119, R19, R14, RZ ;  /* 0x0000000e1377723e */ /* 0x000fe200048060ff */
[C---:B------:R-:W-:Y:S01]  /*5f60*/  FFMA R29, R49.reuse, R50, R29 ;  /* 0x00000032311d7223 */ /* 0x040fe2000000001d */
[C---:B------:R-:W-:Y:S01]  /*5f70*/  FFMA R30, R49.reuse, R77, R30 ;  /* 0x0000004d311e7223 */ /* 0x040fe2000000001e */
[----:B------:R-:W-:Y:S01]  /*5f80*/  FFMA R35, R49, R52, R35 ;  /* 0x0000003431237223 */ /* 0x000fe20000000023 */
[----:B------:R-:W-:Y:S02]  /*5f90*/  F2FP.SATFINITE.E5M2.F32.PACK_AB_MERGE_C R118, R9, R8, R118 ;  /* 0x000000080976723e */ /* 0x000fe40004806076 */
[----:B------:R-:W-:Y:S02]  /*5fa0*/  F2FP.SATFINITE.E5M2.F32.PACK_AB_MERGE_C R119, R13, R12, R119 ;  /* 0x0000000c0d77723e */ /* 0x000fe40004806077 */
[----:B------:R-:W-:Y:S02]  /*5fb0*/  F2FP.SATFINITE.E5M2.F32.PACK_AB_MERGE_C R120, R23, R18, RZ ;  /* 0x000000121778723e */ /* 0x000fe400048060ff */
[----:B------:R-:W-:Y:S01]  /*5fc0*/  F2FP.SATFINITE.E5M2.F32.PACK_AB_MERGE_C R121, R27, R22, RZ ;  /* 0x000000161b79723e */ /* 0x000fe200048060ff */
[----:B------:R1:W-:Y:S01]  /*5fd0*/  STS.128 [R100+UR49+0x2200], R116 ;  /* 0x0022007464007988 */ /* 0x0003e20008000c31 */
[----:B------:R-:W-:Y:S02]  /*5fe0*/  F2FP.SATFINITE.E5M2.F32.PACK_AB_MERGE_C R122, R31, R26, RZ ;  /* 0x0000001a1f7a723e */ /* 0x000fe400048060ff */
[----:B------:R-:W-:Y:S02]  /*5ff0*/  F2FP.SATFINITE.E5M2.F32.PACK_AB_MERGE_C R123, R35, R30, RZ ;  /* 0x0000001e237b723e */ /* 0x000fe400048060ff */
[----:B------:R-:W-:Y:S02]  /*6000*/  F2FP.SATFINITE.E5M2.F32.PACK_AB_MERGE_C R120, R17, R16, R120 ;  /* 0x000000101178723e */ /* 0x000fe40004806078 */
[----:B------:R-:W-:Y:S02]  /*6010*/  F2FP.SATFINITE.E5M2.F32.PACK_AB_MERGE_C R121, R21, R20, R121 ;  /* 0x000000141579723e */ /* 0x000fe40004806079 */
[----:B------:R-:W-:Y:S02]  /*6020*/  F2FP.SATFINITE.E5M2.F32.PACK_AB_MERGE_C R122, R25, R24, R122 ;  /* 0x00000018197a723e */ /* 0x000fe4000480607a */
[----:B------:R-:W-:Y:S02]  /*6030*/  F2FP.SATFINITE.E5M2.F32.PACK_AB_MERGE_C R123, R29, R28, R123 ;  /* 0x0000001c1d7b723e */ /* 0x000fe4000480607b */
[----:B------:R-:W-:Y:S02]  /*6040*/  LEA R32, R105, UR49, 0x3 ;  /* 0x0000003169207c11 */ /* 0x000fe4000f8e18ff */
[----:B------:R-:W-:Y:S01]  /*6050*/  @P6 SHF.L.U32 R33, R104, 0x1f, RZ ;  /* 0x0000001f68216819 */ /* 0x000fe200000006ff */
[----:B------:R1:W-:Y:S01]  /*6060*/  STS.128 [R114+0x2210], R120 ;  /* 0x0022107872007388 */ /* 0x0003e20000000c00 */
[----:B------:R-:W-:Y:S01]  /*6070*/  @!PT LDS RZ, [RZ] ;  /* 0x00000000fffff984 */ /* 0x000fe20000000800 */
[----:B------:R-:W-:Y:S01]  /*6080*/  @!PT LDS RZ, [RZ] ;  /* 0x00000000fffff984 */ /* 0x000fe20000000800 */
[----:B------:R-:W-:Y:S01]  /*6090*/  @!PT LDS RZ, [RZ] ;  /* 0x00000000fffff984 */ /* 0x000fe20000000800 */
[----:B------:R-:W-:Y:S01]  /*60a0*/  @!PT LDS RZ, [RZ] ;  /* 0x00000000fffff984 */ /* 0x000fe20000000800 */
[----:B------:R2:W-:Y:S07]  /*60b0*/  MEMBAR.ALL.CTA ;  /* 0x0000000000007992 */ /* 0x0005ee0000008000 */
[----:B--2---:R-:W2:Y:S02]  /*60c0*/  FENCE.VIEW.ASYNC.S ;  /* 0x00000000000073c6 */ /* 0x004ea40000000000 */
[----:B--2---:R-:W-:Y:S06]  /*60d0*/  BAR.SYNC.DEFER_BLOCKING 0x1, 0x80 ;  /* 0x0042000000007b1d */ /* 0x004fec0000010000 */
[----:B------:R-:W-:Y:S05]  /*60e0*/  @P0 BRA `(.L_x_94) ;  /* 0x0000000000280947 */ /* 0x000fea0003800000 */
[----:B------:R-:W-:Y:S02]  /*60f0*/  UIADD3 UR4, UPT, UPT, UR49, 0x2200, URZ ;  /* 0x0000220031047890 */ /* 0x000fe4000fffe0ff */
[----:B------:R-:W-:Y:S01]  /*6100*/  UIADD3 UR6, UP0, UPT, UR52, 0x680, URZ ;  /* 0x0000068034067890 */ /* 0x000fe2000ff1e0ff */
[----:B------:R-:W-:Y:S03]  /*6110*/  UMOV UR43, UR36 ;  /* 0x00000024002b7c82 */ /* 0x000fe60008000000 */
[----:B------:R-:W-:Y:S01]  /*6120*/  MOV R109, UR4 ;  /* 0x00000004006d7c02 */ /* 0x000fe20008000f00 */
[----:B------:R-:W-:Y:S03]  /*6130*/  UIADD3.X UR7, UPT, UPT, URZ, UR53, URZ, UP0, !UPT ;  /* 0x00000035ff077290 */ /* 0x000fe600087fe4ff */
[----:B------:R-:W-:Y:S11]  /*6140*/  R2UR UR40, R109 ;  /* 0x000000006d2872ca */ /* 0x000ff600000e0000 */
[----:B------:R-:W-:Y:S02]  /*6150*/  @!UPT UIADD3 URZ, UPT, UPT, URZ, URZ, URZ ;  /* 0x000000fffffff290 */ /* 0x000fe4000fffe0ff */
[----:B------:R2:W-:Y:S01]  /*6160*/  UTMASTG.3D [UR40], [UR6] ;  /* 0x00000028060073b5 */ /* 0x0005e20008010000 */
[----:B------:R0:W-:Y:S01]  /*6170*/  UTMACMDFLUSH ;  /* 0x00000000000079b7 */ /* 0x0001e20000000000 */
[----:B--2---:R-:W-:Y:S04]  /*6180*/  DEPBAR.LE SB0, 0x1 ;  /* 0x000080400000791a */ /* 0x004fe80000000000 */
.L_x_94:
[----:B------:R-:W-:Y:S05]  /*6190*/  BSYNC.RECONVERGENT B0 ;  /* 0x0000000000007941 */ /* 0x000fea0003800200 */
.L_x_93:
[----:B------:R-:W-:Y:S06]  /*61a0*/  BAR.SYNC.DEFER_BLOCKING 0x1, 0x80 ;  /* 0x0042000000007b1d */ /* 0x000fec0000010000 */
[----:B------:R-:W2:Y:S01]  /*61b0*/  @P6 SYNCS.PHASECHK.TRANS64.TRYWAIT P0, [R32+URZ+0x30], R33 ;  /* 0x00003021200065a7 */ /* 0x000ea200080011ff */
[----:B------:R-:W-:Y:S01]  /*61c0*/  BSSY B1, `(.L_x_95) ;  /* 0x0000020000017945 */ /* 0x000fe20003800000 */
[----:B--2---:R-:W-:Y:S03]  /*61d0*/  @P6 SEL R115, RZ, 0x1, !P0 ;  /* 0x00000001ff736807 */ /* 0x004fe60004000000 */
[----:B------:R-:W-:Y:S05]  /*61e0*/  @!P6 BRA `(.L_x_96) ;  /* 0x000000000074e947 */ /* 0x000fea0003800000 */
[----:B------:R-:W-:Y:S01]  /*61f0*/  ISETP.NE.AND P1, PT, R124, RZ, PT ;  /* 0x000000ff7c00720c */ /* 0x000fe20003f25270 */
[----:B------:R-:W-:Y:S01]  /*6200*/  BSSY B0, `(.L_x_97) ;  /* 0x0000009000007945 */ /* 0x000fe20003800000 */
[----:B------:R-:W-:Y:S11]  /*6210*/  ISETP.NE.AND P0, PT, R115, RZ, PT ;  /* 0x000000ff7300720c */ /* 0x000ff60003f05270 */
[----:B------:R-:W-:Y:S05]  /*6220*/  @P1 IMAD R0, R105, 0x1000, R100 ;  /* 0x0000100069001824 */ /* 0x000fea00078e0264 */
[----:B------:R-:W-:Y:S05]  /*6230*/  @P1 IADD3 R2, PT, PT, R0, UR49, RZ ;  /* 0x0000003100021c10 */ /* 0x000fea000fffe0ff */
[----:B------:R-:W-:Y:S01]  /*6240*/  @P1 IMAD.IADD R2, R2, 0x1, R125 ;  /* 0x0000000102021824 */ /* 0x000fe200078e027d */
[----:B------:R-:W-:Y:S06]  /*6250*/  @P0 BRA `(.L_x_98) ;  /* 0x00000000000c0947 */ /* 0x000fec0003800000 */
[----:B------:R-:W-:Y:S04]  /*6260*/  SHF.L.U32 R3, R104, 0x1f, RZ ;  /* 0x0000001f68037819 */ /* 0x000fe800000006ff */
[----:B------:R-:W2:Y:S02]  /*6270*/  SYNCS.PHASECHK.TRANS64.TRYWAIT P0, [R32+URZ+0x30], R3 ;  /* 0x00003003200075a7 */ /* 0x000ea400080011ff */
[----:B--2---:R-:W-:Y:S05]  /*6280*/  @!P0 BRA `(.L_x_99) ;  /* 0x0000001400948947 */ /* 0x004fea0003800000 */
.L_x_98:
[----:B------:R-:W-:Y:S05]  /*6290*/  BSYNC B0 ;  /* 0x0000000000007941 */ /* 0x000fea0003800000 */
.L_x_97:
[----:B------:R-:W-:Y:S01]  /*62a0*/  ISETP.NE.AND P0, PT, R124, RZ, PT ;  /* 0x000000ff7c00720c */ /* 0x000fe20003f05270 */
[----:B--2---:R-:W-:Y:S02]  /*62b0*/  VIADD R32, R32, 0x40 ;  /* 0x0000004020207836 */ /* 0x004fe40000000000 */
[----:B------:R-:W-:Y:S02]  /*62c0*/  IMAD.U32 R3, RZ, RZ, UR37 ;  /* 0x00000025ff037e24 */ /* 0x000fe4000f8e00ff */
[----:B------:R-:W-:Y:S03]  /*62d0*/  VIADD R105, R105, 0x1 ;  /* 0x0000000169697836 */ /* 0x000fe60000000000 */
[----:B------:R-:W-:Y:S05]  /*62e0*/  PRMT R3, R3, 0x654, R32 ;  /* 0x0000065403037816 */ /* 0x000fea0000000020 */
[----:B------:R2:W3:Y:S04]  /*62f0*/  @P0 LDS.128 R80, [R0+UR49+0x200] ;  /* 0x0002003100500984 */ /* 0x0004e80008000c00 */
[----:B------:R2:W4:Y:S01]  /*6300*/  @P0 LDS.128 R84, [R2+0x210] ;  /* 0x0002100002540984 */ /* 0x0005220000000c00 */
[C---:B------:R-:W-:Y:S01]  /*6310*/  ISETP.NE.AND P0, PT, R105.reuse, 0x2, PT ;  /* 0x000000026900780c */ /* 0x040fe20003f05270 */
[----:B------:R-:W-:Y:S01]  /*6320*/  @!PT LDS RZ, [RZ] ;  /* 0x00000000fffff984 */ /* 0x000fe20000000800 */
[----:B------:R-:W-:Y:S01]  /*6330*/  @!PT LDS RZ, [RZ] ;  /* 0x00000000fffff984 */ /* 0x000fe20000000800 */
[----:B------:R-:W-:Y:S01]  /*6340*/  @!PT LDS RZ, [RZ] ;  /* 0x00000000fffff984 */ /* 0x000fe20000000800 */
[----:B------:R-:W-:Y:S01]  /*6350*/  @!PT LDS RZ, [RZ] ;  /* 0x00000000fffff984 */ /* 0x000fe20000000800 */
[----:B------:R5:W-:Y:S06]  /*6360*/  MEMBAR.ALL.CTA ;  /* 0x0000000000007992 */ /* 0x000bec0000008000 */
[----:B-----5:R-:W5:Y:S01]  /*6370*/  FENCE.VIEW.ASYNC.S ;  /* 0x00000000000073c6 */ /* 0x020f620000000000 */
[----:B------:R-:W-:Y:S01]  /*6380*/  SEL R105, R105, RZ, P0 ;  /* 0x000000ff69697207 */ /* 0x000fe20000000000 */
[----:B-----5:R5:W-:Y:S02]  /*6390*/  SYNCS.ARRIVE.TRANS64.RED.A1T0 RZ, [R3+URZ], RZ ;  /* 0x000000ff03ff79a7 */ /* 0x020be400081004ff */
[----:B-----5:R-:W-:Y:S04]  /*63a0*/  SEL R3, RZ, 0x1, P0 ;  /* 0x00000001ff037807 */ /* 0x020fe80000000000 */
[----:B--23--:R-:W-:Y:S02]  /*63b0*/  LOP3.LUT R104, R104, R3, RZ, 0x3c, !PT ;  /* 0x0000000368687212 */ /* 0x00cfe400078e3cff */
.L_x_96:
[----:B------:R-:W-:Y:S05]  /*63c0*/  BSYNC B1 ;  /* 0x0000000000017941 */ /* 0x000fea0003800000 */
.L_x_95:
[----:B------:R-:W-:Y:S05]  /*63d0*/  VIADD R0, R48, 0x40 ;  /* 0x0000004030007836 */ /* 0x000fea0000000000 */
[----:B------:R-:W-:Y:S04]  /*63e0*/  SHF.R.U32.HI R0, RZ, 0x15, R0 ;  /* 0x00000015ff007819 */ /* 0x000fe80000011600 */
[----:B------:R-:W-:Y:S11]  /*63f0*/  LOP3.LUT P0, RZ, R0, 0x3, R101, 0x48, !PT ;  /* 0x0000000300ff7812 */ /* 0x000ff60007804865 */
[----:B------:R-:W-:Y:S02]  /*6400*/  @!UPT UIADD3 URZ, UPT, UPT, URZ, URZ, URZ ;  /* 0x000000fffffff290 */ /* 0x000fe4000fffe0ff */
[----:B------:R-:W-:Y:S05]  /*6410*/  @!P0 BRA `(.L_x_100) ;  /* 0x0000000000408947 */ /* 0x000fea0003800000 */
[----:B------:R-:W2:Y:S01]  /*6420*/  LDCU.64 UR8, c[0x4][0x70] ;  /* 0x01000e00ff0877ac */ /* 0x000ea20008000a00 */
[----:B------:R-:W-:Y:S01]  /*6430*/  MOV R3, 0x0 ;  /* 0x0000000000037802 */ /* 0x000fe20000000f00 */
[----:B------:R-:W-:Y:S02]  /*6440*/  HFMA2 R12, -RZ, RZ, 0, 5.9604644775390625e-08 ;  /* 0x00000001ff0c7431 */ /* 0x000fe400000001ff */
[----:B------:R-:W-:Y:S02]  /*6450*/  IMAD.MOV.U32 R8, RZ, RZ, 0x192 ;  /* 0x00000192ff087424 */ /* 0x000fe400078e00ff */
[----:B------:R-:W-:Y:S01]  /*6460*/  IMAD.MOV.U32 R13, RZ, RZ, RZ ;  /* 0x000000ffff0d7224 */ /* 0x000fe200078e00ff */
[----:B------:R-:W3:Y:S01]  /*6470*/  LDCU.64 UR6, c[0x4][0x78] ;  /* 0x01000f00ff0677ac */ /* 0x000ee20008000a00 */
[----:B------:R-:W1:Y:S01]  /*6480*/  LDC.64 R2, c[0x4][R3] ;  /* 0x0100000003027b82 */ /* 0x000e620000000a00 */
[----:B------:R-:W5:Y:S01]  /*6490*/  LDCU.64 UR4, c[0x4][0x10] ;  /* 0x01000200ff0477ac */ /* 0x000f620008000a00 */
[----:B--2---:R-:W-:Y:S01]  /*64a0*/  MOV R5, UR9 ;  /* 0x0000000900057c02 */ /* 0x004fe20008000f00 */
[----:B------:R-:W-:Y:S01]  /*64b0*/  IMAD.U32 R4, RZ, RZ, UR8 ;  /* 0x00000008ff047e24 */ /* 0x000fe2000f8e00ff */
[----:B---3--:R-:W-:Y:S01]  /*64c0*/  MOV R7, UR7 ;  /* 0x0000000700077c02 */ /* 0x008fe20008000f00 */
[----:B------:R-:W-:Y:S01]  /*64d0*/  IMAD.U32 R6, RZ, RZ, UR6 ;  /* 0x00000006ff067e24 */ /* 0x000fe2000f8e00ff */
[----:B-----5:R-:W-:Y:S01]  /*64e0*/  MOV R11, UR5 ;  /* 0x00000005000b7c02 */ /* 0x020fe20008000f00 */
[----:B------:R-:W-:Y:S02]  /*64f0*/  IMAD.U32 R10, RZ, RZ, UR4 ;  /* 0x00000004ff0a7e24 */ /* 0x000fe4000f8e00ff */
[----:B------:R-:W-:Y:S07]  /*6500*/  LEPC R20, `(.L_x_100) ;  /* 0x000000001014794e */ /* 0x000fee0000000000 */
[----:B-1--4-:R-:W-:Y:S05]  /*6510*/  CALL.ABS.NOINC R2 ;  /* 0x0000000002007343 */ /* 0x012fea0003c00000 */
.L_x_100:
[----:B------:R-:W-:Y:S01]  /*6520*/  ISETP.NE.AND P0, PT, R110, RZ, PT ;  /* 0x000000ff6e00720c */ /* 0x000fe20003f05270 */
[----:B------:R-:W-:Y:S05]  /*6530*/  WARPSYNC.ALL ;  /* 0x0000000000007948 */ /* 0x000fea0003800000 */
[----:B------:R-:W-:Y:S01]  /*6540*/  R2UR UR4, R48 ;  /* 0x00000000300472ca */ /* 0x000fe200000e0000 */
[----:B------:R-:W-:Y:S01]  /*6550*/  BSSY.RECONVERGENT B0, `(.L_x_101) ;  /* 0x000009c000007945 */ /* 0x000fe20003800200 */
[-C--:B------:R-:W-:Y:S02]  /*6560*/  F2FP.F16.E5M2.UNPACK_B R51, R80.reuse ;  /* 0x00000050ff33723e */ /* 0x080fe400020004ff */
[----:B------:R-:W-:Y:S02]  /*6570*/  F2FP.F16.E5M2.UNPACK_B R80, R80.H1 ;  /* 0x00000050ff50723e */ /* 0x000fe400030004ff */
[-C--:B------:R-:W-:Y:S01]  /*6580*/  F2FP.F16.E5M2.UNPACK_B R55, R81.reuse ;  /* 0x00000051ff37723e */ /* 0x080fe200020004ff */
[--C-:B------:R-:W-:Y:S01]  /*6590*/  HADD2.F32 R50, -RZ, R51.reuse.H0_H0 ;  /* 0x20000033ff327230 */ /* 0x100fe20000004100 */
[----:B------:R-:W-:Y:S01]  /*65a0*/  F2FP.F16.E5M2.UNPACK_B R81, R81.H1 ;  /* 0x00000051ff51723e */ /* 0x000fe200030004ff */
[----:B------:R-:W-:Y:S01]  /*65b0*/  HADD2.F32 R52, -RZ, R51.H1_H1 ;  /* 0x30000033ff347230 */ /* 0x000fe20000004100 */
[-C--:B------:R-:W-:Y:S01]  /*65c0*/  F2FP.F16.E5M2.UNPACK_B R59, R82.reuse ;  /* 0x00000052ff3b723e */ /* 0x080fe200020004ff */
[--C-:B------:R-:W-:Y:S01]  /*65d0*/  HADD2.F32 R51, -RZ, R80.reuse.H0_H0 ;  /* 0x20000050ff337230 */ /* 0x100fe20000004100 */
[----:B------:R-:W-:Y:S01]  /*65e0*/  F2FP.F16.E5M2.UNPACK_B R82, R82.H1 ;  /* 0x00000052ff52723e */ /* 0x000fe200030004ff */
[----:B------:R-:W-:Y:S01]  /*65f0*/  LDTM.16dp32bit_t0_t15.x32 R4, tmem[UR4+0x40] ;  /* 0x00004004000479ee */ /* 0x000fe20008a80000 */
[----:B------:R-:W2:Y:S01]  /*6600*/  LDTM.16dp32bit_t16_t31.x32 R4, tmem[UR4+0x60] ;  /* 0x00006004000479ee */ /* 0x000ea20008aa0000 */
[----:B------:R-:W-:Y:S01]  /*6610*/  NOP ;  /* 0x0000000000007918 */ /* 0x000fe20000000000 */
[--C-:B------:R-:W-:Y:S01]  /*6620*/  HADD2.F32 R53, -RZ, R55.reuse.H0_H0 ;  /* 0x20000037ff357230 */ /* 0x100fe20000004100 */
[----:B------:R-:W-:Y:S01]  /*6630*/  R2UR UR5, R113 ;  /* 0x00000000710572ca */ /* 0x000fe200000e0000 */
[----:B------:R-:W-:Y:S01]  /*6640*/  HADD2.F32 R56, -RZ, R55.H1_H1 ;  /* 0x30000037ff387230 */ /* 0x000fe20000004100 */
[----:B------:R-:W-:Y:S01]  /*6650*/  F2FP.F16.E5M2.UNPACK_B R63, R83 ;  /* 0x00000053ff3f723e */ /* 0x000fe200020004ff */
[--C-:B------:R-:W-:Y:S01]  /*6660*/  HADD2.F32 R57, -RZ, R59.reuse.H0_H0 ;  /* 0x2000003bff397230 */ /* 0x100fe20000004100 */
[----:B----4-:R-:W-:Y:S01]  /*6670*/  F2FP.F16.E5M2.UNPACK_B R67, R84 ;  /* 0x00000054ff43723e */ /* 0x010fe200020004ff */
[----:B------:R-:W-:Y:S01]  /*6680*/  HADD2.F32 R60, -RZ, R59.H1_H1 ;  /* 0x3000003bff3c7230 */ /* 0x000fe20000004100 */
[----:B------:R-:W-:Y:S01]  /*6690*/  F2FP.F16.E5M2.UNPACK_B R71, R85 ;  /* 0x00000055ff47723e */ /* 0x000fe200020004ff */
[--C-:B------:R-:W-:Y:S01]  /*66a0*/  HADD2.F32 R61, -RZ, R63.reuse.H0_H0 ;  /* 0x2000003fff3d7230 */ /* 0x100fe20000004100 */
[----:B------:R-:W-:Y:S01]  /*66b0*/  F2FP.F16.E5M2.UNPACK_B R75, R86 ;  /* 0x00000056ff4b723e */ /* 0x000fe200020004ff */
[----:B------:R-:W-:Y:S01]  /*66c0*/  HADD2.F32 R64, -RZ, R63.H1_H1 ;  /* 0x3000003fff407230 */ /* 0x000fe20000004100 */
[----:B------:R-:W-:Y:S01]  /*66d0*/  F2FP.F16.E5M2.UNPACK_B R77, R87 ;  /* 0x00000057ff4d723e */ /* 0x000fe200020004ff */
[--C-:B------:R-:W-:Y:S01]  /*66e0*/  HADD2.F32 R65, -RZ, R67.reuse.H0_H0 ;  /* 0x20000043ff417230 */ /* 0x100fe20000004100 */
[----:B------:R-:W-:Y:S01]  /*66f0*/  F2FP.F16.E5M2.UNPACK_B R83, R83.H1 ;  /* 0x00000053ff53723e */ /* 0x000fe200030004ff */
[----:B------:R-:W-:Y:S01]  /*6700*/  UIADD3 UR5, UPT, UPT, UR5, 0xa0, URZ ;  /* 0x000000a005057890 */ /* 0x000fe2000fffe0ff */
[----:B------:R-:W-:Y:S01]  /*6710*/  HADD2.F32 R67, -RZ, R67.H1_H1 ;  /* 0x30000043ff437230 */ /* 0x000fe20000004100 */
[----:B------:R-:W-:Y:S01]  /*6720*/  F2FP.F16.E5M2.UNPACK_B R84, R84.H1 ;  /* 0x00000054ff54723e */ /* 0x000fe200030004ff */
[--C-:B------:R-:W-:Y:S01]  /*6730*/  HADD2.F32 R69, -RZ, R71.reuse.H0_H0 ;  /* 0x20000047ff457230 */ /* 0x100fe20000004100 */
[----:B------:R-:W-:Y:S01]  /*6740*/  UPRMT UR5, UR37, 0x654, UR5 ;  /* 0x0000065425057896 */ /* 0x000fe20008000005 */
[----:B------:R-:W-:Y:S01]  /*6750*/  HADD2.F32 R72, -RZ, R71.H1_H1 ;  /* 0x30000047ff487230 */ /* 0x000fe20000004100 */
[----:B------:R-:W-:Y:S01]  /*6760*/  F2FP.F16.E5M2.UNPACK_B R85, R85.H1 ;  /* 0x00000055ff55723e */ /* 0x000fe200030004ff */
[--C-:B------:R-:W-:Y:S02]  /*6770*/  HADD2.F32 R73, -RZ, R75.reuse.H0_H0 ;  /* 0x2000004bff497230 */ /* 0x100fe40000004100 */
[C---:B--2---:R-:W-:Y:S01]  /*6780*/  FMUL R4, R47.reuse, R4 ;  /* 0x000000042f047220 */ /* 0x044fe20000400000 */
[C---:B------:R-:W-:Y:S01]  /*6790*/  FMUL R5, R47.reuse, R5 ;  /* 0x000000052f057220 */ /* 0x040fe20000400000 */
[C---:B------:R-:W-:Y:S01]  /*67a0*/  FMUL R8, R47.reuse, R8 ;  /* 0x000000082f087220 */ /* 0x040fe20000400000 */
[----:B------:R-:W-:Y:S01]  /*67b0*/  FMUL R9, R47, R9 ;  /* 0x000000092f097220 */ /* 0x000fe20000400000 */
[C---:B------:R-:W-:Y:S01]  /*67c0*/  FFMA R4, R49.reuse, R50, R4 ;  /* 0x0000003231047223 */ /* 0x040fe20000000004 */
[----:B------:R-:W-:Y:S01]  /*67d0*/  SYNCS.ARRIVE.TRANS64.RED.A1T0 RZ, [UR5], RZ ;  /* 0x000000ffffff79a7 */ /* 0x000fe20008100405 */
        /* <DEDUP_REMOVED lines=18> */
[--C-:B------:R-:W-:Y:S02]  /*6900*/  HADD2.F32 R55, -RZ, R81.reuse.H0_H0 ;  /* 0x20000051ff377230 */ /* 0x100fe40000004100 */
[----:B------:R-:W-:Y:S01]  /*6910*/  FMUL R10, R47, R10 ;  /* 0x0000000a2f0a7220 */ /* 0x000fe20000400000 */
[C---:B------:R-:W-:Y:S01]  /*6920*/  FFMA R6, R49.reuse, R51, R6 ;  /* 0x0000003331067223 */ /* 0x040fe20000000006 */
[----:B------:R-:W-:Y:S02]  /*6930*/  HADD2.F32 R58, -RZ, R81.H1_H1 ;  /* 0x30000051ff3a7230 */ /* 0x000fe40000004100 */
[C---:B------:R-:W-:Y:S01]  /*6940*/  FFMA R7, R49.reuse, R54, R7 ;  /* 0x0000003631077223 */ /* 0x040fe20000000007 */
[C---:B------:R-:W-:Y:S01]  /*6950*/  FFMA R8, R49.reuse, R53, R8 ;  /* 0x0000003531087223 */ /* 0x040fe20000000008 */
[C---:B------:R-:W-:Y:S01]  /*6960*/  FFMA R9, R49.reuse, R56, R9 ;  /* 0x0000003831097223 */ /* 0x040fe20000000009 */
[----:B------:R-:W-:Y:S01]  /*6970*/  FFMA R10, R49, R55, R10 ;  /* 0x00000037310a7223 */ /* 0x000fe2000000000a */
[----:B------:R-:W-:Y:S01]  /*6980*/  HADD2.F32 R51, -RZ, R77.H0_H0 ;  /* 0x2000004dff337230 */ /* 0x000fe20000004100 */
[----:B-1----:R-:W-:Y:S01]  /*6990*/  F2FP.SATFINITE.E5M2.F32.PACK_AB_MERGE_C R116, R7, R6, RZ ;  /* 0x000000060774723e */ /* 0x002fe200048060ff */
[C---:B------:R-:W-:Y:S01]  /*69a0*/  FMUL R11, R47.reuse, R11 ;  /* 0x0000000b2f0b7220 */ /* 0x040fe20000400000 */
[--C-:B------:R-:W-:Y:S02]  /*69b0*/  HADD2.F32 R59, -RZ, R82.reuse.H0_H0 ;  /* 0x20000052ff3b7230 */ /* 0x100fe40000004100 */
[----:B------:R-:W-:Y:S01]  /*69c0*/  FMUL R14, R47, R14 ;  /* 0x0000000e2f0e7220 */ /* 0x000fe20000400000 */
[----:B------:R-:W-:Y:S01]  /*69d0*/  HADD2.F32 R62, -RZ, R82.H1_H1 ;  /* 0x30000052ff3e7230 */ /* 0x000fe20000004100 */
[----:B------:R-:W-:Y:S01]  /*69e0*/  F2FP.SATFINITE.E5M2.F32.PACK_AB_MERGE_C R116, R5, R4, R116 ;  /* 0x000000040574723e */ /* 0x000fe20004806074 */
[C---:B------:R-:W-:Y:S01]  /*69f0*/  FFMA R11, R49.reuse, R58, R11 ;  /* 0x0000003a310b7223 */ /* 0x040fe2000000000b */
[C---:B------:R-:W-:Y:S01]  /*6a00*/  FFMA R12, R49.reuse, R57, R12 ;  /* 0x00000039310c7223 */ /* 0x040fe2000000000c */
[C---:B------:R-:W-:Y:S01]  /*6a10*/  FFMA R13, R49.reuse, R60, R13 ;  /* 0x0000003c310d7223 */ /* 0x040fe2000000000d */
[----:B------:R-:W-:Y:S01]  /*6a20*/  F2FP.F16.E5M2.UNPACK_B R86, R86.H1 ;  /* 0x00000056ff56723e */ /* 0x000fe200030004ff */
[----:B------:R-:W-:Y:S01]  /*6a30*/  FFMA R14, R49, R59, R14 ;  /* 0x0000003b310e7223 */ /* 0x000fe2000000000e */
[----:B------:R-:W-:Y:S01]  /*6a40*/  F2FP.SATFINITE.E5M2.F32.PACK_AB_MERGE_C R117, R11, R10, RZ ;  /* 0x0000000a0b75723e */ /* 0x000fe200048060ff */
[C---:B------:R-:W-:Y:S01]  /*6a50*/  FMUL R15, R47.reuse, R15 ;  /* 0x0000000f2f0f7220 */ /* 0x040fe20000400000 */
[--C-:B------:R-:W-:Y:S02]  /*6a60*/  HADD2.F32 R63, -RZ, R83.reuse.H0_H0 ;  /* 0x20000053ff3f7230 */ /* 0x100fe40000004100 */
[----:B------:R-:W-:Y:S01]  /*6a70*/  FMUL R18, R47, R18 ;  /* 0x000000122f127220 */ /* 0x000fe20000400000 */
[----:B------:R-:W-:Y:S01]  /*6a80*/  HADD2.F32 R66, -RZ, R83.H1_H1 ;  /* 0x30000053ff427230 */ /* 0x000fe20000004100 */
[----:B------:R-:W-:Y:S01]  /*6a90*/  F2FP.SATFINITE.E5M2.F32.PACK_AB_MERGE_C R117, R9, R8, R117 ;  /* 0x000000080975723e */ /* 0x000fe20004806075 */
[C---:B------:R-:W-:Y:S01]  /*6aa0*/  FFMA R15, R49.reuse, R62, R15 ;  /* 0x0000003e310f7223 */ /* 0x040fe2000000000f */
[C---:B------:R-:W-:Y:S01]  /*6ab0*/  FFMA R16, R49.reuse, R61, R16 ;  /* 0x0000003d31107223 */ /* 0x040fe20000000010 */
[----:B------:R-:W-:Y:S01]  /*6ac0*/  FFMA R17, R49, R64, R17 ;  /* 0x0000004031117223 */ /* 0x000fe20000000011 */
[----:B------:R-:W-:Y:S01]  /*6ad0*/  FMUL R19, R47, R19 ;  /* 0x000000132f137220 */ /* 0x000fe20000400000 */
        /* <DEDUP_REMOVED lines=15> */
[----:B------:R-:W-:Y:S01]  /*6bd0*/  F2FP.F16.E5M2.UNPACK_B R87, R87.H1 ;  /* 0x00000057ff57723e */ /* 0x000fe200030004ff */
        /* <DEDUP_REMOVED lines=32> */
[----:B------:R-:W-:Y:S03]  /*6de0*/  IADD3 R79, PT, PT, R44, 0x1, RZ ;  /* 0x000000012c4f7810 */ /* 0x000fe60007ffe0ff */
        /* <DEDUP_REMOVED lines=9> */
[----:B------:R-:W-:Y:S02]  /*6e80*/  UIADD3 UR8, UP0, UPT, UR52, 0x680, URZ ;  /* 0x0000068034087890 */ /* 0x000fe4000ff1e0ff */
[----:B------:R-:W-:Y:S02]  /*6e90*/  UIADD3 UR5, UPT, UPT, UR41, 0x40, URZ ;  /* 0x0000004029057890 */ /* 0x000fe4000fffe0ff */
[----:B------:R-:W-:Y:S02]  /*6ea0*/  UIADD3 UR4, UPT, UPT, UR49, 0x3200, URZ ;  /* 0x0000320031047890 */ /* 0x000fe4000fffe0ff */
[----:B------:R-:W-:Y:S01]  /*6eb0*/  UIADD3.X UR9, UPT, UPT, URZ, UR53, URZ, UP0, !UPT ;  /* 0x00000035ff097290 */ /* 0x000fe200087fe4ff */
[----:B------:R-:W-:Y:S01]  /*6ec0*/  UMOV UR6, UR42 ;  /* 0x0000002a00067c82 */ /* 0x000fe20008000000 */
[----:B------:R-:W-:Y:S07]  /*6ed0*/  UMOV UR7, UR36 ;  /* 0x0000002400077c82 */ /* 0x000fee0008000000 */
[----:B------:R2:W-:Y:S01]  /*6ee0*/  UTMASTG.3D [UR4], [UR8] ;  /* 0x00000004080073b5 */ /* 0x0005e20008010000 */
[----:B------:R0:W-:Y:S01]  /*6ef0*/  UTMACMDFLUSH ;  /* 0x00000000000079b7 */ /* 0x0001e20000000000 */
[----:B--2---:R-:W-:Y:S04]  /*6f00*/  DEPBAR.LE SB0, 0x1 ;  /* 0x000080400000791a */ /* 0x004fe80000000000 */
.L_x_102:
[----:B------:R-:W-:Y:S05]  /*6f10*/  BSYNC.RECONVERGENT B0 ;  /* 0x0000000000007941 */ /* 0x000fea0003800200 */
.L_x_101:
[----:B------:R-:W-:Y:S01]  /*6f20*/  BAR.SYNC.DEFER_BLOCKING 0x1, 0x80 ;  /* 0x0042000000007b1d */ /* 0x000fe20000010000 */
[----:B------:R-:W-:Y:S01]  /*6f30*/  ISETP.NE.AND P2, PT, R111, RZ, PT ;  /* 0x000000ff6f00720c */ /* 0x000fe20003f45270 */
[----:B------:R-:W-:Y:S01]  /*6f40*/  IMAD.IADD R20, R43, 0x1, R94 ;  /* 0x000000012b147824 */ /* 0x000fe200078e025e */
[----:B------:R-:W-:Y:S01]  /*6f50*/  ISETP.NE.AND P0, PT, R112, 0x2, PT ;  /* 0x000000027000780c */ /* 0x000fe20003f05270 */
[----:B------:R-:W-:Y:S01]  /*6f60*/  IMAD.IADD R21, R45, 0x1, R96 ;  /* 0x000000012d157824 */ /* 0x000fe200078e0260 */
[----:B------:R-:W-:Y:S02]  /*6f70*/  ISETP.NE.AND P1, PT, R79, 0x4, PT ;  /* 0x000000044f00780c */ /* 0x000fe40003f25270 */
[----:B------:R-:W-:Y:S02]  /*6f80*/  SEL R3, RZ, 0x1, P0 ;  /* 0x00000001ff037807 */ /* 0x000fe40000000000 */
[----:B------:R-:W-:Y:S02]  /*6f90*/  SEL R0, RZ, 0x1, P1 ;  /* 0x00000001ff007807 */ /* 0x000fe40000800000 */
[----:B------:R-:W-:Y:S02]  /*6fa0*/  LOP3.LUT R106, R106, R3, RZ, 0x3c, !PT ;  /* 0x000000036a6a7212 */ /* 0x000fe400078e3cff */
[----:B------:R-:W-:Y:S02]  /*6fb0*/  LOP3.LUT R107, R107, R0, RZ, 0x3c, !PT ;  /* 0x000000006b6b7212 */ /* 0x000fe400078e3cff */
[----:B------:R-:W-:Y:S02]  /*6fc0*/  @P2 R2UR UR36, R103 ;  /* 0x00000000672422ca */ /* 0x000fe400000e0000 */
[----:B------:R-:W-:Y:S02]  /*6fd0*/  SEL R112, R112, RZ, P0 ;  /* 0x000000ff70707207 */ /* 0x000fe40000000000 */
[----:B------:R-:W-:Y:S01]  /*6fe0*/  SEL R44, R79, RZ, P1 ;  /* 0x000000ff4f2c7207 */ /* 0x000fe20000800000 */
[----:B------:R-:W-:Y:S10]  /*6ff0*/  @P2 BRA `(.L_x_103) ;  /* 0xffffffd400f82947 */ /* 0x000ff4000383ffff */
[----:B------:R-:W-:Y:S05]  /*7000*/  EXIT ;  /* 0x000000000000794d */ /* 0x000fea0003800000 */
.L_x_19:
[----:B--2---:R2:W1:Y:S02]  /*7010*/  SYNCS.PHASECHK.TRANS64.TRYWAIT P0, [R3+URZ+0xd0], R2 ;  /* 0x0000d002030075a7 */ /* 0x00446400080011ff */
[----:B-1----:R-:W-:Y:S05]  /*7020*/  @!P0 NANOSLEEP.SYNCS 0x989680 ;  /* 0x009896800000895d */ /* 0x002fea0003900000 */
[----:B------:R-:W1:Y:S02]  /*7030*/  @!P0 SYNCS.PHASECHK.TRANS64 P0, [R3+URZ+0xd0], R2 ;  /* 0x0000d002030085a7 */ /* 0x000e6400080010ff */
[----:B-1----:R-:W-:Y:S05]  /*7040*/  @!P0 BRA `(.L_x_19) ;  /* 0xfffffffc00f08947 */ /* 0x002fea000383ffff */
[----:B------:R-:W-:Y:S05]  /*7050*/  BRA `(.L_x_104) ;  /* 0xffffffa4004c7947 */ /* 0x000fea000383ffff */
.L_x_22:
[----:B-1----:R-:W-:-:S07]  /*7060*/  MOV R2, UR33 ;  /* 0x0000002100027c02 */ /* 0x002fce0008000f00 */
.L_x_105:
[----:B-1----:R1:W2:Y:S02]  /*7070*/  SYNCS.PHASECHK.TRANS64.TRYWAIT P0, [R2+URZ+0x18], R5 ;  /* 0x00001805020075a7 */ /* 0x0022a400080011ff */
[----:B--2---:R-:W-:Y:S05]  /*7080*/  @!P0 NANOSLEEP.SYNCS 0x989680 ;  /* 0x009896800000895d */ /* 0x004fea0003900000 */
[----:B------:R-:W2:Y:S02]  /*7090*/  @!P0 SYNCS.PHASECHK.TRANS64 P0, [R2+URZ+0x18], R5 ;  /* 0x00001805020085a7 */ /* 0x000ea400080010ff */
[----:B--2---:R-:W-:Y:S05]  /*70a0*/  @!P0 BRA `(.L_x_105) ;  /* 0xfffffffc00f08947 */ /* 0x004fea000383ffff */
[----:B------:R-:W-:Y:S05]  /*70b0*/  BRA `(.L_x_21) ;  /* 0xffffffa4009c7947 */ /* 0x000fea000383ffff */
.L_x_28:
[----:B-1----:R-:W-:-:S07]  /*70c0*/  MOV R2, UR17 ;  /* 0x0000001100027c02 */ /* 0x002fce0008000f00 */
.L_x_106:
[----:B-1----:R1:W2:Y:S02]  /*70d0*/  SYNCS.PHASECHK.TRANS64.TRYWAIT P0, [R2+URZ+0x18], R5 ;  /* 0x00001805020075a7 */ /* 0x0022a400080011ff */
[----:B--2---:R-:W-:Y:S05]  /*70e0*/  @!P0 NANOSLEEP.SYNCS 0x989680 ;  /* 0x009896800000895d */ /* 0x004fea0003900000 */
[----:B------:R-:W2:Y:S02]  /*70f0*/  @!P0 SYNCS.PHASECHK.TRANS64 P0, [R2+URZ+0x18], R5 ;  /* 0x00001805020085a7 */ /* 0x000ea400080010ff */
[----:B--2---:R-:W-:Y:S05]  /*7100*/  @!P0 BRA `(.L_x_106) ;  /* 0xfffffffc00f08947 */ /* 0x004fea000383ffff */
[----:B------:R-:W-:Y:S05]  /*7110*/  BRA `(.L_x_27) ;  /* 0xffffffa800447947 */ /* 0x000fea000383ffff */
.L_x_32:
[----:B-1----:R1:W2:Y:S02]  /*7120*/  SYNCS.PHASECHK.TRANS64.TRYWAIT P0, [R2+URZ+0x60], R3 ;  /* 0x00006003020075a7 */ /* 0x0022a400080011ff */
[----:B--2---:R-:W-:Y:S05]  /*7130*/  @!P0 NANOSLEEP.SYNCS 0x989680 ;  /* 0x009896800000895d */ /* 0x004fea0003900000 */
[----:B------:R-:W2:Y:S02]  /*7140*/  @!P0 SYNCS.PHASECHK.TRANS64 P0, [R2+URZ+0x60], R3 ;  /* 0x00006003020085a7 */ /* 0x000ea400080010ff */
[----:B--2---:R-:W-:Y:S05]  /*7150*/  @!P0 BRA `(.L_x_32) ;  /* 0xfffffffc00f08947 */ /* 0x004fea000383ffff */
[----:B------:R-:W-:Y:S05]  /*7160*/  BRA `(.L_x_107) ;  /* 0xffffffa800d47947 */ /* 0x000fea000383ffff */
.L_x_36:
[----:B----4-:R-:W-:-:S07]  /*7170*/  MOV R0, UR5 ;  /* 0x0000000500007c02 */ /* 0x010fce0008000f00 */
.L_x_108:
[----:B-1----:R1:W2:Y:S02]  /*7180*/  SYNCS.PHASECHK.TRANS64.TRYWAIT P0, [R0+URZ], R3 ;  /* 0x00000003000075a7 */ /* 0x0022a400080011ff */
[----:B--2---:R-:W-:Y:S05]  /*7190*/  @!P0 NANOSLEEP.SYNCS 0x989680 ;  /* 0x009896800000895d */ /* 0x004fea0003900000 */
[----:B------:R-:W2:Y:S02]  /*71a0*/  @!P0 SYNCS.PHASECHK.TRANS64 P0, [R0+URZ], R3 ;  /* 0x00000003000085a7 */ /* 0x000ea400080010ff */
[----:B--2---:R-:W-:Y:S05]  /*71b0*/  @!P0 BRA `(.L_x_108) ;  /* 0xfffffffc00f08947 */ /* 0x004fea000383ffff */
[----:B------:R-:W-:Y:S05]  /*71c0*/  BRA `(.L_x_109) ;  /* 0xffffffb000447947 */ /* 0x000fea000383ffff */
.L_x_37:
[----:B----4-:R-:W-:-:S07]  /*71d0*/  MOV R0, UR5 ;  /* 0x0000000500007c02 */ /* 0x010fce0008000f00 */
.L_x_110:
[----:B-1----:R1:W2:Y:S02]  /*71e0*/  SYNCS.PHASECHK.TRANS64.TRYWAIT P0, [R0+URZ], R3 ;  /* 0x00000003000075a7 */ /* 0x0022a400080011ff */
[----:B--2---:R-:W-:Y:S05]  /*71f0*/  @!P0 NANOSLEEP.SYNCS 0x989680 ;  /* 0x009896800000895d */ /* 0x004fea0003900000 */
[----:B------:R-:W2:Y:S02]  /*7200*/  @!P0 SYNCS.PHASECHK.TRANS64 P0, [R0+URZ], R3 ;  /* 0x00000003000085a7 */ /* 0x000ea400080010ff */
[----:B--2---:R-:W-:Y:S05]  /*7210*/  @!P0 BRA `(.L_x_110) ;  /* 0xfffffffc00f08947 */ /* 0x004fea000383ffff */
[----:B------:R-:W-:Y:S05]  /*7220*/  BRA `(.L_x_111) ;  /* 0xffffffb000507947 */ /* 0x000fea000383ffff */
.L_x_40:
[----:B-1----:R1:W2:Y:S02]  /*7230*/  SYNCS.PHASECHK.TRANS64.TRYWAIT P0, [R0+URZ+0xc0], R5 ;  /* 0x0000c005000075a7 */ /* 0x0022a400080011ff */
[----:B--2---:R-:W-:Y:S05]  /*7240*/  @!P0 NANOSLEEP.SYNCS 0x989680 ;  /* 0x009896800000895d */ /* 0x004fea0003900000 */
[----:B------:R-:W2:Y:S02]  /*7250*/  @!P0 SYNCS.PHASECHK.TRANS64 P0, [R0+URZ+0xc0], R5 ;  /* 0x0000c005000085a7 */ /* 0x000ea400080010ff */
[----:B--2---:R-:W-:Y:S05]  /*7260*/  @!P0 BRA `(.L_x_40) ;  /* 0xfffffffc00f08947 */ /* 0x004fea000383ffff */
[----:B------:R-:W-:Y:S05]  /*7270*/  BRA `(.L_x_112) ;  /* 0xffffffb000ac7947 */ /* 0x000fea000383ffff */
.L_x_41:
[----:B------:R-:W-:-:S07]  /*7280*/  MOV R0, UR5 ;  /* 0x0000000500007c02 */ /* 0x000fce0008000f00 */
.L_x_113:
[----:B-1----:R1:W2:Y:S02]  /*7290*/  SYNCS.PHASECHK.TRANS64.TRYWAIT P0, [R0+URZ+0x70], R5 ;  /* 0x00007005000075a7 */ /* 0x0022a400080011ff */
[----:B--2---:R-:W-:Y:S05]  /*72a0*/  @!P0 NANOSLEEP.SYNCS 0x989680 ;  /* 0x009896800000895d */ /* 0x004fea0003900000 */
[----:B------:R-:W2:Y:S02]  /*72b0*/  @!P0 SYNCS.PHASECHK.TRANS64 P0, [R0+URZ+0x70], R5 ;  /* 0x00007005000085a7 */ /* 0x000ea400080010ff */
[----:B--2---:R-:W-:Y:S05]  /*72c0*/  @!P0 BRA `(.L_x_113) ;  /* 0xfffffffc00f08947 */ /* 0x004fea000383ffff */
[----:B------:R-:W-:Y:S05]  /*72d0*/  BRA `(.L_x_114) ;  /* 0xffffffb000bc7947 */ /* 0x000fea000383ffff */
.L_x_42:
[----:B-1----:R1:W2:Y:S02]  /*72e0*/  SYNCS.PHASECHK.TRANS64.TRYWAIT P1, [R0+URZ+0x60], R5 ;  /* 0x00006005000075a7 */ /* 0x0022a400080211ff */
[----:B--2---:R-:W-:Y:S05]  /*72f0*/  @!P1 NANOSLEEP.SYNCS 0x989680 ;  /* 0x009896800000995d */ /* 0x004fea0003900000 */
[----:B------:R-:W2:Y:S02]  /*7300*/  @!P1 SYNCS.PHASECHK.TRANS64 P1, [R0+URZ+0x60], R5 ;  /* 0x00006005000095a7 */ /* 0x000ea400080210ff */
[----:B--2---:R-:W-:Y:S05]  /*7310*/  @!P1 BRA `(.L_x_42) ;  /* 0xfffffffc00f09947 */ /* 0x004fea000383ffff */
[----:B------:R-:W-:Y:S05]  /*7320*/  BRA `(.L_x_115) ;  /* 0xffffffb000ec7947 */ /* 0x000fea000383ffff */
.L_x_45:
[----:B------:R-:W-:-:S07]  /*7330*/  MOV R0, UR5 ;  /* 0x0000000500007c02 */ /* 0x000fce0008000f00 */
.L_x_116:
[----:B-1----:R1:W2:Y:S02]  /*7340*/  SYNCS.PHASECHK.TRANS64.TRYWAIT P0, [R0+URZ+0x70], R3 ;  /* 0x00007003000075a7 */ /* 0x0022a400080011ff */
[----:B--2---:R-:W-:Y:S05]  /*7350*/  @!P0 NANOSLEEP.SYNCS 0x989680 ;  /* 0x009896800000895d */ /* 0x004fea0003900000 */
[----:B------:R-:W2:Y:S02]  /*7360*/  @!P0 SYNCS.PHASECHK.TRANS64 P0, [R0+URZ+0x70], R3 ;  /* 0x00007003000085a7 */ /* 0x000ea400080010ff */
[----:B--2---:R-:W-:Y:S05]  /*7370*/  @!P0 BRA `(.L_x_116) ;  /* 0xfffffffc00f08947 */ /* 0x004fea000383ffff */
[----:B------:R-:W-:Y:S05]  /*7380*/  BRA `(.L_x_44) ;  /* 0xffffffb400407947 */ /* 0x000fea000383ffff */
.L_x_52:
[----:B-1----:R1:W2:Y:S02]  /*7390*/  SYNCS.PHASECHK.TRANS64.TRYWAIT P1, [R0+URZ+0x60], R5 ;  /* 0x00006005000075a7 */ /* 0x0022a400080211ff */
[----:B--2---:R-:W-:Y:S05]  /*73a0*/  @!P1 NANOSLEEP.SYNCS 0x989680 ;  /* 0x009896800000995d */ /* 0x004fea0003900000 */
[----:B------:R-:W2:Y:S02]  /*73b0*/  @!P1 SYNCS.PHASECHK.TRANS64 P1, [R0+URZ+0x60], R5 ;  /* 0x00006005000095a7 */ /* 0x000ea400080210ff */
[----:B--2---:R-:W-:Y:S05]  /*73c0*/  @!P1 BRA `(.L_x_52) ;  /* 0xfffffffc00f09947 */ /* 0x004fea000383ffff */
[----:B------:R-:W-:Y:S05]  /*73d0*/  BRA `(.L_x_117) ;  /* 0xffffffb800a07947 */ /* 0x000fea000383ffff */
.L_x_53:
[----:B------:R-:W-:-:S07]  /*73e0*/  MOV R3, UR8 ;  /* 0x0000000800037c02 */ /* 0x000fce0008000f00 */
.L_x_118:
[----:B-1----:R1:W2:Y:S02]  /*73f0*/  SYNCS.PHASECHK.TRANS64.TRYWAIT P0, [R3+URZ+0xa0], R0 ;  /* 0x0000a000030075a7 */ /* 0x0022a400080011ff */
[----:B--2---:R-:W-:Y:S05]  /*7400*/  @!P0 NANOSLEEP.SYNCS 0x989680 ;  /* 0x009896800000895d */ /* 0x004fea0003900000 */
[----:B------:R-:W2:Y:S02]  /*7410*/  @!P0 SYNCS.PHASECHK.TRANS64 P0, [R3+URZ+0xa0], R0 ;  /* 0x0000a000030085a7 */ /* 0x000ea400080010ff */
[----:B--2---:R-:W-:Y:S05]  /*7420*/  @!P0 BRA `(.L_x_118) ;  /* 0xfffffffc00f08947 */ /* 0x004fea000383ffff */
[----:B------:R-:W-:Y:S05]  /*7430*/  BRA `(.L_x_119) ;  /* 0xffffffb800f07947 */ /* 0x000fea000383ffff */
.L_x_56:
[----:B------:R-:W-:Y:S07]  /*7440*/  MOV R0, UR7 ;  /* 0x0000000700007c02 */ /* 0x000fee0008000f00 */
.L_x_120:
[----:B-1----:R1:W2:Y:S02]  /*7450*/  SYNCS.PHASECHK.TRANS64.TRYWAIT P0, [R0+URZ], R3 ;  /* 0x00000003000075a7 */ /* 0x0022a400080011ff */
[----:B--2---:R-:W-:Y:S05]  /*7460*/  @!P0 NANOSLEEP.SYNCS 0x989680 ;  /* 0x009896800000895d */ /* 0x004fea0003900000 */
[----:B------:R-:W2:Y:S02]  /*7470*/  @!P0 SYNCS.PHASECHK.TRANS64 P0, [R0+URZ], R3 ;  /* 0x00000003000085a7 */ /* 0x000ea400080010ff */
[----:B--2---:R-:W-:Y:S05]  /*7480*/  @!P0 BRA `(.L_x_120) ;  /* 0xfffffffc00f08947 */ /* 0x004fea000383ffff */
[----:B------:R-:W-:Y:S05]  /*7490*/  BRA `(.L_x_55) ;  /* 0xffffffbc000c7947 */ /* 0x000fea000383ffff */
.L_x_59:
[----:B------:R-:W-:-:S07]  /*74a0*/  MOV R0, UR5 ;  /* 0x0000000500007c02 */ /* 0x000fce0008000f00 */
.L_x_121:
[----:B--2---:R2:W3:Y:S02]  /*74b0*/  SYNCS.PHASECHK.TRANS64.TRYWAIT P0, [R0+URZ], R3 ;  /* 0x00000003000075a7 */ /* 0x0044e400080011ff */
[----:B---3--:R-:W-:Y:S05]  /*74c0*/  @!P0 NANOSLEEP.SYNCS 0x989680 ;  /* 0x009896800000895d */ /* 0x008fea0003900000 */
[----:B------:R-:W3:Y:S02]  /*74d0*/  @!P0 SYNCS.PHASECHK.TRANS64 P0, [R0+URZ], R3 ;  /* 0x00000003000085a7 */ /* 0x000ee400080010ff */
[----:B---3--:R-:W-:Y:S05]  /*74e0*/  @!P0 BRA `(.L_x_121) ;  /* 0xfffffffc00f08947 */ /* 0x008fea000383ffff */
[----:B------:R-:W-:Y:S05]  /*74f0*/  BRA `(.L_x_122) ;  /* 0xffffffbc00c07947 */ /* 0x000fea000383ffff */
.L_x_60:
[----:B------:R-:W-:-:S07]  /*7500*/  MOV R0, UR5 ;  /* 0x0000000500007c02 */ /* 0x000fce0008000f00 */
.L_x_123:
[----:B-1----:R1:W2:Y:S02]  /*7510*/  SYNCS.PHASECHK.TRANS64.TRYWAIT P0, [R0+URZ], R3 ;  /* 0x00000003000075a7 */ /* 0x0022a400080011ff */
[----:B--2---:R-:W-:Y:S05]  /*7520*/  @!P0 NANOSLEEP.SYNCS 0x989680 ;  /* 0x009896800000895d */ /* 0x004fea0003900000 */
[----:B------:R-:W2:Y:S02]  /*7530*/  @!P0 SYNCS.PHASECHK.TRANS64 P0, [R0+URZ], R3 ;  /* 0x00000003000085a7 */ /* 0x000ea400080010ff */
[----:B--2---:R-:W-:Y:S05]  /*7540*/  @!P0 BRA `(.L_x_123) ;  /* 0xfffffffc00f08947 */ /* 0x004fea000383ffff */
[----:B------:R-:W-:Y:S05]  /*7550*/  BRA `(.L_x_124) ;  /* 0xffffffbc00cc7947 */ /* 0x000fea000383ffff */
.L_x_61:
[----:B------:R-:W-:-:S07]  /*7560*/  MOV R0, UR5 ;  /* 0x0000000500007c02 */ /* 0x000fce0008000f00 */
.L_x_125:
[----:B-1----:R1:W2:Y:S02]  /*7570*/  SYNCS.PHASECHK.TRANS64.TRYWAIT P0, [R0+URZ], R3 ;  /* 0x00000003000075a7 */ /* 0x0022a400080011ff */
[----:B--2---:R-:W-:Y:S05]  /*7580*/  @!P0 NANOSLEEP.SYNCS 0x989680 ;  /* 0x009896800000895d */ /* 0x004fea0003900000 */
[----:B------:R-:W2:Y:S02]  /*7590*/  @!P0 SYNCS.PHASECHK.TRANS64 P0, [R0+URZ], R3 ;  /* 0x00000003000085a7 */ /* 0x000ea400080010ff */
[----:B--2---:R-:W-:Y:S05]  /*75a0*/  @!P0 BRA `(.L_x_125) ;  /* 0xfffffffc00f08947 */ /* 0x004fea000383ffff */
[----:B------:R-:W-:Y:S05]  /*75b0*/  BRA `(.L_x_126) ;  /* 0xffffffbc00d87947 */ /* 0x000fea000383ffff */
.L_x_62:
[----:B------:R-:W-:-:S07]  /*75c0*/  MOV R0, UR7 ;  /* 0x0000000700007c02 */ /* 0x000fce0008000f00 */
.L_x_127:
[----:B-1----:R1:W2:Y:S02]  /*75d0*/  SYNCS.PHASECHK.TRANS64.TRYWAIT P0, [R0+URZ], R3 ;  /* 0x00000003000075a7 */ /* 0x0022a400080011ff */
[----:B--2---:R-:W-:Y:S05]  /*75e0*/  @!P0 NANOSLEEP.SYNCS 0x989680 ;  /* 0x009896800000895d */ /* 0x004fea0003900000 */
[----:B------:R-:W2:Y:S02]  /*75f0*/  @!P0 SYNCS.PHASECHK.TRANS64 P0, [R0+URZ], R3 ;  /* 0x00000003000085a7 */ /* 0x000ea400080010ff */
[----:B--2---:R-:W-:Y:S05]  /*7600*/  @!P0 BRA `(.L_x_127) ;  /* 0xfffffffc00f08947 */ /* 0x004fea000383ffff */
[----:B------:R-:W-:Y:S05]  /*7610*/  BRA `(.L_x_128) ;  /* 0xffffffbc00e47947 */ /* 0x000fea000383ffff */
.L_x_67:
[----:B--2---:R2:W3:Y:S02]  /*7620*/  SYNCS.PHASECHK.TRANS64.TRYWAIT P0, [R0+URZ+0x60], R3 ;  /* 0x00006003000075a7 */ /* 0x0044e400080011ff */
[----:B---3--:R-:W-:Y:S05]  /*7630*/  @!P0 NANOSLEEP.SYNCS 0x989680 ;  /* 0x009896800000895d */ /* 0x008fea0003900000 */
[----:B------:R-:W3:Y:S02]  /*7640*/  @!P0 SYNCS.PHASECHK.TRANS64 P0, [R0+URZ+0x60], R3 ;  /* 0x00006003000085a7 */ /* 0x000ee400080010ff */
[----:B---3--:R-:W-:Y:S05]  /*7650*/  @!P0 BRA `(.L_x_67) ;  /* 0xfffffffc00f08947 */ /* 0x008fea000383ffff */
[----:B------:R-:W-:Y:S05]  /*7660*/  BRA `(.L_x_129) ;  /* 0xffffffc000e87947 */ /* 0x000fea000383ffff */
.L_x_70:
[----:B------:R-:W-:Y:S07]  /*7670*/  MOV R0, UR7 ;  /* 0x0000000700007c02 */ /* 0x000fee0008000f00 */
.L_x_130:
[----:B--2---:R2:W3:Y:S02]  /*7680*/  SYNCS.PHASECHK.TRANS64.TRYWAIT P0, [R0+URZ+0x58], R3 ;  /* 0x00005803000075a7 */ /* 0x0044e400080011ff */
[----:B---3--:R-:W-:Y:S05]  /*7690*/  @!P0 NANOSLEEP.SYNCS 0x989680 ;  /* 0x009896800000895d */ /* 0x008fea0003900000 */
[----:B------:R-:W3:Y:S02]  /*76a0*/  @!P0 SYNCS.PHASECHK.TRANS64 P0, [R0+URZ+0x58], R3 ;  /* 0x00005803000085a7 */ /* 0x000ee400080010ff */
[----:B---3--:R-:W-:Y:S05]  /*76b0*/  @!P0 BRA `(.L_x_130) ;  /* 0xfffffffc00f08947 */ /* 0x008fea000383ffff */
[----:B------:R-:W-:Y:S05]  /*76c0*/  BRA `(.L_x_69) ;  /* 0xffffffc400c87947 */ /* 0x000fea000383ffff */
.L_x_73:
[----:B--2---:R-:W-:Y:S07]  /*76d0*/  MOV R3, UR7 ;  /* 0x0000000700037c02 */ /* 0x004fee0008000f00 */
.L_x_131:
[----:B-1----:R1:W2:Y:S02]  /*76e0*/  SYNCS.PHASECHK.TRANS64.TRYWAIT P0, [R3+URZ+0x40], R12 ;  /* 0x0000400c030075a7 */ /* 0x0022a400080011ff */
[----:B--2---:R-:W-:Y:S05]  /*76f0*/  @!P0 NANOSLEEP.SYNCS 0x989680 ;  /* 0x009896800000895d */ /* 0x004fea0003900000 */
[----:B------:R-:W2:Y:S02]  /*7700*/  @!P0 SYNCS.PHASECHK.TRANS64 P0, [R3+URZ+0x40], R12 ;  /* 0x0000400c030085a7 */ /* 0x000ea400080010ff */
[----:B--2---:R-:W-:Y:S05]  /*7710*/  @!P0 BRA `(.L_x_131) ;  /* 0xfffffffc00f08947 */ /* 0x004fea000383ffff */
[----:B------:R-:W-:Y:S05]  /*7720*/  BRA `(.L_x_132) ;  /* 0xffffffc800407947 */ /* 0x000fea000383ffff */
.L_x_74:
[----:B------:R-:W-:Y:S07]  /*7730*/  MOV R3, UR7 ;  /* 0x0000000700037c02 */ /* 0x000fee0008000f00 */
.L_x_133:
[----:B-1----:R1:W2:Y:S02]  /*7740*/  SYNCS.PHASECHK.TRANS64.TRYWAIT P0, [R3+URZ+0x48], R12 ;  /* 0x0000480c030075a7 */ /* 0x0022a400080011ff */
[----:B--2---:R-:W-:Y:S05]  /*7750*/  @!P0 NANOSLEEP.SYNCS 0x989680 ;  /* 0x009896800000895d */ /* 0x004fea0003900000 */
[----:B------:R-:W2:Y:S02]  /*7760*/  @!P0 SYNCS.PHASECHK.TRANS64 P0, [R3+URZ+0x48], R12 ;  /* 0x0000480c030085a7 */ /* 0x000ea400080010ff */
[----:B--2---:R-:W-:Y:S05]  /*7770*/  @!P0 BRA `(.L_x_133) ;  /* 0xfffffffc00f08947 */ /* 0x004fea000383ffff */
[----:B------:R-:W-:Y:S05]  /*7780*/  BRA `(.L_x_134) ;  /* 0xffffffc800c07947 */ /* 0x000fea000383ffff */
.L_x_76:
[----:B------:R-:W-:-:S07]  /*7790*/  MOV R0, UR7 ;  /* 0x0000000700007c02 */ /* 0x000fce0008000f00 */
.L_x_135:
[----:B-1----:R1:W3:Y:S02]  /*77a0*/  SYNCS.PHASECHK.TRANS64.TRYWAIT P0, [R0+URZ+0x40], R3 ;  /* 0x00004003000075a7 */ /* 0x0022e400080011ff */
[----:B---3--:R-:W-:Y:S05]  /*77b0*/  @!P0 NANOSLEEP.SYNCS 0x989680 ;  /* 0x009896800000895d */ /* 0x008fea0003900000 */
[----:B------:R-:W3:Y:S02]  /*77c0*/  @!P0 SYNCS.PHASECHK.TRANS64 P0, [R0+URZ+0x40], R3 ;  /* 0x00004003000085a7 */ /* 0x000ee400080010ff */
[----:B---3--:R-:W-:Y:S05]  /*77d0*/  @!P0 BRA `(.L_x_135) ;  /* 0xfffffffc00f08947 */ /* 0x008fea000383ffff */
[----:B------:R-:W-:Y:S05]  /*77e0*/  BRA `(.L_x_136) ;  /* 0xffffffcc00307947 */ /* 0x000fea000383ffff */
.L_x_78:
[----:B--2---:R2:W4:Y:S02]  /*77f0*/  SYNCS.PHASECHK.TRANS64.TRYWAIT P0, [R0+URZ+0x60], R3 ;  /* 0x00006003000075a7 */ /* 0x00452400080011ff */
[----:B----4-:R-:W-:Y:S05]  /*7800*/  @!P0 NANOSLEEP.SYNCS 0x989680 ;  /* 0x009896800000895d */ /* 0x010fea0003900000 */
[----:B------:R-:W4:Y:S02]  /*7810*/  @!P0 SYNCS.PHASECHK.TRANS64 P0, [R0+URZ+0x60], R3 ;  /* 0x00006003000085a7 */ /* 0x000f2400080010ff */
[----:B----4-:R-:W-:Y:S05]  /*7820*/  @!P0 BRA `(.L_x_78) ;  /* 0xfffffffc00f08947 */ /* 0x010fea000383ffff */
[----:B------:R-:W-:Y:S05]  /*7830*/  BRA `(.L_x_137) ;  /* 0xffffffcc00fc7947 */ /* 0x000fea000383ffff */
.L_x_89:
[----:B-1----:R1:W3:Y:S02]  /*7840*/  SYNCS.PHASECHK.TRANS64.TRYWAIT P1, [R0+URZ+0x30], R3 ;  /* 0x00003003000075a7 */ /* 0x0022e400080211ff */
[----:B---3--:R-:W-:Y:S05]  /*7850*/  @!P1 NANOSLEEP.SYNCS 0x989680 ;  /* 0x009896800000995d */ /* 0x008fea0003900000 */
[----:B------:R-:W3:Y:S02]  /*7860*/  @!P1 SYNCS.PHASECHK.TRANS64 P1, [R0+URZ+0x30], R3 ;  /* 0x00003003000095a7 */ /* 0x000ee400080210ff */
[----:B---3--:R-:W-:Y:S05]  /*7870*/  @!P1 BRA `(.L_x_89) ;  /* 0xfffffffc00f09947 */ /* 0x008fea000383ffff */
[----:B------:R-:W-:Y:S05]  /*7880*/  BRA `(.L_x_88) ;  /* 0xffffffdc00147947 */ /* 0x000fea000383ffff */
.L_x_91:
[----:B-1----:R1:W4:Y:S02]  /*7890*/  SYNCS.PHASECHK.TRANS64.TRYWAIT P0, [R113+URZ+0x80], R2 ;  /* 0x00008002710075a7 */ /* 0x00232400080011ff */
[----:B----4-:R-:W-:Y:S05]  /*78a0*/  @!P0 NANOSLEEP.SYNCS 0x989680 ;  /* 0x009896800000895d */ /* 0x010fea0003900000 */
[----:B------:R-:W4:Y:S02]  /*78b0*/  @!P0 SYNCS.PHASECHK.TRANS64 P0, [R113+URZ+0x80], R2 ;  /* 0x00008002710085a7 */ /* 0x000f2400080010ff */
[----:B----4-:R-:W-:Y:S05]  /*78c0*/  @!P0 BRA `(.L_x_91) ;  /* 0xfffffffc00f08947 */ /* 0x010fea000383ffff */
[----:B------:R-:W-:Y:S05]  /*78d0*/  BRA `(.L_x_90) ;  /* 0xffffffdc00687947 */ /* 0x000fea000383ffff */
.L_x_99:
[----:B--2---:R2:W3:Y:S02]  /*78e0*/  SYNCS.PHASECHK.TRANS64.TRYWAIT P0, [R32+URZ+0x30], R3 ;  /* 0x00003003200075a7 */ /* 0x0044e400080011ff */
[----:B---3--:R-:W-:Y:S05]  /*78f0*/  @!P0 NANOSLEEP.SYNCS 0x989680 ;  /* 0x009896800000895d */ /* 0x008fea0003900000 */
[----:B------:R-:W3:Y:S02]  /*7900*/  @!P0 SYNCS.PHASECHK.TRANS64 P0, [R32+URZ+0x30], R3 ;  /* 0x00003003200085a7 */ /* 0x000ee400080010ff */
[----:B---3--:R-:W-:Y:S05]  /*7910*/  @!P0 BRA `(.L_x_99) ;  /* 0xfffffffc00f08947 */ /* 0x008fea000383ffff */
[----:B------:R-:W-:Y:S05]  /*7920*/  BRA `(.L_x_98) ;  /* 0xffffffe800587947 */ /* 0x000fea000383ffff */
        .weak           $__internal_0_$__cuda_sm10x_tcgen05_guardrail_trap_col_being_dealloced_not_returned_by_alloc
        .type           $__internal_0_$__cuda_sm10x_tcgen05_guardrail_trap_col_being_dealloced_not_returned_by_alloc,@function
        .size           $__internal_0_$__cuda_sm10x_tcgen05_guardrail_trap_col_being_dealloced_not_returned_by_alloc,($__internal_1_$__cuda_sm10x_tcgen05_guardrail_trap_phase_invalid_during_alloc - $__internal_0_$__cuda_sm10x_tcgen05_guardrail_trap_col_being_dealloced_not_returned_by_alloc)
$__internal_0_$__cuda_sm10x_tcgen05_guardrail_trap_col_being_dealloced_not_returned_by_alloc:
[----:B------:R-:W-:Y:S05]  /*7930*/  BPT.TRAP 0x1 ;  /* 0x000000040000795c */ /* 0x000fea0000300000 */
[----:B------:R-:W-:-:S04]  /*7940*/  HFMA2 R3, -RZ, RZ, 0, 0 ;  /* 0x00000000ff037431 */ /* 0x000fc800000001ff */
[----:B------:R-:W-:Y:S05]  /*7950*/  RET.REL.NODEC R2 `(_ZN7cutlass13device_kernelINS_4gemm6kernel13GemmUniversalIN4cute5tupleIJiiiiEEENS1_10collective13CollectiveMmaINS1_35MainloopSm100TmaUmmaWarpSpecializedILi3ELi2ELi4ENS5_IJNS4_1CILi1EEESB_SB_EEEEENS5_IJNSA_ILi64EEENSA_ILi128EEESE_EEENS_12float_e5m2_tENS5_IJlSB_lEEESH_SI_NS4_8TiledMMAINS4_8MMA_AtomIJNS4_10MMA_TraitsINS4_19SM100_MMA_F8F6F4_SSEJSH_SH_fSE_SF_NS4_17integral_constantINS4_4UMMA5MajorELSP_0EEESQ_NSN_INSO_7ScaleInELSR_0EEESS_EEEEEENS4_6LayoutISC_NS5_IJNSA_ILi0EEESW_SW_EEEEENS5_IJNS4_10UnderscoreESZ_SZ_EEEEENS4_13SM90_TMA_LOADENS4_14ComposedLayoutINS4_7SwizzleILi2ELi4ELi3EEENS4_18smem_ptr_flag_bitsILi8EEENSV_INS5_IJNSA_ILi8EEESE_EEENS5_IJSE_SB_EEEEEEEvNS4_8identityES12_S1C_vS1D_EENS_8epilogue10collective18CollectiveEpilogueINS1F_23Sm100TmaWarpSpecializedILi2ELi2ELi32ELb0ELb0EEEJSG_NS5_IJNSV_ISE_SB_EES1K_EEESH_SI_SH_SI_NS1F_6fusion15FusionCallbacksIS1J_NS1M_17LinearCombinationISH_fSH_fLNS_15FloatRoundStyleE2EEESG_S1L_JEEENS4_5SM1004TMEM4LOAD26SM100_TMEM_LOAD_16dp32b32xES12_S1C_NS4_39AutoVectorizingCopyWithAssumedAlignmentILi128EEENS4_14SM90_TMA_STOREES1C_S1X_S1X_EEEvvEEEEvNT_6ParamsE) ;  /* 0xffffff8402a87950 */ /* 0x000fea0003c3ffff */
        .weak           $__internal_1_$__cuda_sm10x_tcgen05_guardrail_trap_phase_invalid_during_alloc
        .type           $__internal_1_$__cuda_sm10x_tcgen05_guardrail_trap_phase_invalid_during_alloc,@function
        .size           $__internal_1_$__cuda_sm10x_tcgen05_guardrail_trap_phase_invalid_during_alloc,($__internal_2_$__cuda_sm10x_tcgen05_guardrail_trap_unallocated_columns_being_dealloced - $__internal_1_$__cuda_sm10x_tcgen05_guardrail_trap_phase_invalid_during_alloc)
$__internal_1_$__cuda_sm10x_tcgen05_guardrail_trap_phase_invalid_during_alloc:
[----:B------:R-:W-:Y:S05]  /*7960*/  BPT.TRAP 0x1 ;  /* 0x000000040000795c */ /* 0x000fea0000300000 */
[----:B------:R-:W-:-:S04]  /*7970*/  MOV R3, 0x0 ;  /* 0x0000000000037802 */ /* 0x000fc80000000f00 */
[----:B------:R-:W-:Y:S05]  /*7980*/  RET.REL.NODEC R2 `(_ZN7cutlass13device_kernelINS_4gemm6kernel13GemmUniversalIN4cute5tupleIJiiiiEEENS1_10collective13CollectiveMmaINS1_35MainloopSm100TmaUmmaWarpSpecializedILi3ELi2ELi4ENS5_IJNS4_1CILi1EEESB_SB_EEEEENS5_IJNSA_ILi64EEENSA_ILi128EEESE_EEENS_12float_e5m2_tENS5_IJlSB_lEEESH_SI_NS4_8TiledMMAINS4_8MMA_AtomIJNS4_10MMA_TraitsINS4_19SM100_MMA_F8F6F4_SSEJSH_SH_fSE_SF_NS4_17integral_constantINS4_4UMMA5MajorELSP_0EEESQ_NSN_INSO_7ScaleInELSR_0EEESS_EEEEEENS4_6LayoutISC_NS5_IJNSA_ILi0EEESW_SW_EEEEENS5_IJNS4_10UnderscoreESZ_SZ_EEEEENS4_13SM90_TMA_LOADENS4_14ComposedLayoutINS4_7SwizzleILi2ELi4ELi3EEENS4_18smem_ptr_flag_bitsILi8EEENSV_INS5_IJNSA_ILi8EEESE_EEENS5_IJSE_SB_EEEEEEEvNS4_8identityES12_S1C_vS1D_EENS_8epilogue10collective18CollectiveEpilogueINS1F_23Sm100TmaWarpSpecializedILi2ELi2ELi32ELb0ELb0EEEJSG_NS5_IJNSV_ISE_SB_EES1K_EEESH_SI_SH_SI_NS1F_6fusion15FusionCallbacksIS1J_NS1M_17LinearCombinationISH_fSH_fLNS_15FloatRoundStyleE2EEESG_S1L_JEEENS4_5SM1004TMEM4LOAD26SM100_TMEM_LOAD_16dp32b32xES12_S1C_NS4_39AutoVectorizingCopyWithAssumedAlignmentILi128EEENS4_14SM90_TMA_STOREES1C_S1X_S1X_EEEvvEEEEvNT_6ParamsE) ;  /* 0xffffff84029c7950 */ /* 0x000fea0003c3ffff */
        .weak           $__internal_2_$__cuda_sm10x_tcgen05_guardrail_trap_unallocated_columns_being_dealloced
        .type           $__internal_2_$__cuda_sm10x_tcgen05_guardrail_trap_unallocated_columns_being_dealloced,@function
        .size           $__internal_2_$__cuda_sm10x_tcgen05_guardrail_trap_unallocated_columns_being_dealloced,(.L_x_139 - $__internal_2_$__cuda_sm10x_tcgen05_guardrail_trap_unallocated_columns_being_dealloced)
$__internal_2_$__cuda_sm10x_tcgen05_guardrail_trap_unallocated_columns_being_dealloced:
[----:B------:R-:W-:Y:S05]  /*7990*/  BPT.TRAP 0x1 ;  /* 0x000000040000795c */ /* 0x000fea0000300000 */
[----:B------:R-:W-:-:S04]  /*79a0*/  HFMA2 R3, -RZ, RZ, 0, 0 ;  /* 0x00000000ff037431 */ /* 0x000fc800000001ff */
[----:B------:R-:W-:Y:S05]  /*79b0*/  RET.REL.NODEC R2 `(_ZN7cutlass13device_kernelINS_4gemm6kernel13GemmUniversalIN4cute5tupleIJiiiiEEENS1_10collective13CollectiveMmaINS1_35MainloopSm100TmaUmmaWarpSpecializedILi3ELi2ELi4ENS5_IJNS4_1CILi1EEESB_SB_EEEEENS5_IJNSA_ILi64EEENSA_ILi128EEESE_EEENS_12float_e5m2_tENS5_IJlSB_lEEESH_SI_NS4_8TiledMMAINS4_8MMA_AtomIJNS4_10MMA_TraitsINS4_19SM100_MMA_F8F6F4_SSEJSH_SH_fSE_SF_NS4_17integral_constantINS4_4UMMA5MajorELSP_0EEESQ_NSN_INSO_7ScaleInELSR_0EEESS_EEEEEENS4_6LayoutISC_NS5_IJNSA_ILi0EEESW_SW_EEEEENS5_IJNS4_10UnderscoreESZ_SZ_EEEEENS4_13SM90_TMA_LOADENS4_14ComposedLayoutINS4_7SwizzleILi2ELi4ELi3EEENS4_18smem_ptr_flag_bitsILi8EEENSV_INS5_IJNSA_ILi8EEESE_EEENS5_IJSE_SB_EEEEEEEvNS4_8identityES12_S1C_vS1D_EENS_8epilogue10collective18CollectiveEpilogueINS1F_23Sm100TmaWarpSpecializedILi2ELi2ELi32ELb0ELb0EEEJSG_NS5_IJNSV_ISE_SB_EES1K_EEESH_SI_SH_SI_NS1F_6fusion15FusionCallbacksIS1J_NS1M_17LinearCombinationISH_fSH_fLNS_15FloatRoundStyleE2EEESG_S1L_JEEENS4_5SM1004TMEM4LOAD26SM100_TMEM_LOAD_16dp32b32xES12_S1C_NS4_39AutoVectorizingCopyWithAssumedAlignmentILi128EEENS4_14SM90_TMA_STOREES1C_S1X_S1X_EEEvvEEEEvNT_6ParamsE) ;  /* 0xffffff8402907950 */ /* 0x000fea0003c3ffff */
.L_x_138:
[----:B------:R-:W-:-:S00]  /*79c0*/  BRA `(.L_x_138) ;  /* 0xfffffffc00fc7947 */ /* 0x000fc0000383ffff */
[----:B------:R-:W-:-:S00]  /*79d0*/  NOP ;  /* 0x0000000000007918 */ /* 0x000fc00000000000 */
        /* <DEDUP_REMOVED lines=10> */
.L_x_139:


//--------------------- .nv.global.init           --------------------------
	.section	.nv.global.init,"aw",@progbits
.nv.global.init:
	.type		$str$27,@object
	.size		$str$27,($str$28 - $str$27)
$str$27:
        /*0000*/ 	.byte	0x28, 0x61, 0x64, 0x64, 0x72, 0x65, 0x73, 0x73, 0x20, 0x26, 0x20, 0x6d, 0x61, 0x73, 0x6b, 0x29
        /*0010*/ 	.byte	0x20, 0x3d, 0x3d, 0x20, 0x30, 0x00
	.type		$str$28,@object
	.size		$str$28,($str$26 - $str$28)
$str$28:
        /*0016*/ 	.byte	0x2f, 0x74, 0x6d, 0x70, 0x2f, 0x63, 0x75, 0x74, 0x6c, 0x61, 0x73, 0x73, 0x5f, 0x73, 0x77, 0x65
        /*0026*/ 	.byte	0x65, 0x70, 0x5f, 0x73, 0x72, 0x63, 0x2f, 0x69, 0x6e, 0x63, 0x6c, 0x75, 0x64, 0x65, 0x2f, 0x63
        /*0036*/ 	.byte	0x75, 0x74, 0x65, 0x2f, 0x70, 0x6f, 0x69, 0x6e, 0x74, 0x65, 0x72, 0x5f, 0x66, 0x6c, 0x61, 0x67
        /*0046*/ 	.byte	0x67, 0x65, 0x64, 0x2e, 0x68, 0x70, 0x70, 0x00
	.type		$str$26,@object
	.size		$str$26,($str$25 - $str$26)
$str$26:
        /*004e*/ 	.byte	0x2f, 0x74, 0x6d, 0x70, 0x2f, 0x63, 0x75, 0x74, 0x6c, 0x61, 0x73, 0x73, 0x5f, 0x73, 0x77, 0x65
        /*005e*/ 	.byte	0x65, 0x70, 0x5f, 0x73, 0x72, 0x63, 0x2f, 0x69, 0x6e, 0x63, 0x6c, 0x75, 0x64, 0x65, 0x2f, 0x63
        /*006e*/ 	.byte	0x75, 0x74, 0x65, 0x2f, 0x61, 0x74, 0x6f, 0x6d, 0x2f, 0x63, 0x6f, 0x70, 0x79, 0x5f, 0x74, 0x72
        /*007e*/ 	.byte	0x61, 0x69, 0x74, 0x73, 0x5f, 0x73, 0x6d, 0x31, 0x30, 0x30, 0x2e, 0x68, 0x70, 0x70, 0x00
	.type		$str$25,@object
	.size		$str$25,(__unnamed_1 - $str$25)
$str$25:
        /*008d*/ 	.byte	0x28, 0x28, 0x75, 0x69, 0x6e, 0x74, 0x33, 0x32, 0x5f, 0x74, 0x28, 0x74, 0x68, 0x72, 0x65, 0x61
        /*009d*/ 	.byte	0x64, 0x49, 0x64, 0x78, 0x2e, 0x78, 0x29, 0x20, 0x2f, 0x20, 0x33, 0x32, 0x29, 0x20, 0x25, 0x20
        /*00ad*/ 	.byte	0x34, 0x29, 0x20, 0x3d, 0x3d, 0x20, 0x28, 0x28, 0x28, 0x74, 0x6d, 0x65, 0x6d, 0x5f, 0x61, 0x64
        /*00bd*/ 	.byte	0x64, 0x72, 0x20, 0x3e, 0x3e, 0x20, 0x31, 0x36, 0x29, 0x20, 0x2f, 0x20, 0x33, 0x32, 0x29, 0x20
        /*00cd*/ 	.byte	0x25, 0x20, 0x34, 0x29, 0x00
	.type		__unnamed_1,@object
	.size		__unnamed_1,(__unnamed_2 - __unnamed_1)
__unnamed_1:
        /*00d2*/ 	.byte	0x61, 0x75, 0x74, 0x6f, 0x20, 0x63, 0x75, 0x74, 0x65, 0x3a, 0x3a, 0x61, 0x73, 0x5f, 0x70, 0x6f
        /* <DEDUP_REMOVED lines=24> */
        /*0262*/ 	.byte	0x3c, 0x34, 0x30, 0x39, 0x36, 0x3e, 0x3e, 0x3e, 0x3e, 0x5d, 0x00
	.type		__unnamed_2,@object
	.size		__unnamed_2,(.L_2 - __unnamed_2)
__unnamed_2:
        /* <DEDUP_REMOVED lines=40> */
        /*04ed*/ 	.byte	0x74, 0x65, 0x3a, 0x3a, 0x43, 0x3c, 0x30, 0x3e, 0x3e, 0x3e, 0x3e, 0x5d, 0x00
.L_2:


//--------------------- .nv.shared._ZN7cutlass13device_kernelINS_4gemm6kernel13GemmUniversalIN4cute5tupleIJiiiiEEENS1_10collective13CollectiveMmaINS1_35MainloopSm100TmaUmmaWarpSpecializedILi3ELi2ELi4ENS5_IJNS4_1CILi1EEESB_SB_EEEEENS5_IJNSA_ILi64EEENSA_ILi128EEESE_EEENS_12float_e5m2_tENS5_IJlSB_lEEESH_SI_NS4_8TiledMMAINS4_8MMA_AtomIJNS4_10MMA_TraitsINS4_19SM100_MMA_F8F6F4_SSEJSH_SH_fSE_SF_NS4_17integral_constantINS4_4UMMA5MajorELSP_0EEESQ_NSN_INSO_7ScaleInELSR_0EEESS_EEEEEENS4_6LayoutISC_NS5_IJNSA_ILi0EEESW_SW_EEEEENS5_IJNS4_10UnderscoreESZ_SZ_EEEEENS4_13SM90_TMA_LOADENS4_14ComposedLayoutINS4_7SwizzleILi2ELi4ELi3EEENS4_18smem_ptr_flag_bitsILi8EEENSV_INS5_IJNSA_ILi8EEESE_EEENS5_IJSE_SB_EEEEEEEvNS4_8identityES12_S1C_vS1D_EENS_8epilogue10collective18CollectiveEpilogueINS1F_23Sm100TmaWarpSpecializedILi2ELi2ELi32ELb0ELb0EEEJSG_NS5_IJNSV_ISE_SB_EES1K_EEESH_SI_SH_SI_NS1F_6fusion15FusionCallbacksIS1J_NS1M_17LinearCombinationISH_fSH_fLNS_15FloatRoundStyleE2EEESG_S1L_JEEENS4_5SM1004TMEM4LOAD26SM100_TMEM_LOAD_16dp32b32xES12_S1C_NS4_39AutoVectorizingCopyWithAssumedAlignmentILi128EEENS4_14SM90_TMA_STOREES1C_S1X_S1X_EEEvvEEEEvNT_6ParamsE --------------------------
	.section	.nv.shared._ZN7cutlass13device_kernelINS_4gemm6kernel13GemmUniversalIN4cute5tupleIJiiiiEEENS1_10collective13CollectiveMmaINS1_35MainloopSm100TmaUmmaWarpSpecializedILi3ELi2ELi4ENS5_IJNS4_1CILi1EEESB_SB_EEEEENS5_IJNSA_ILi64EEENSA_ILi128EEESE_EEENS_12float_e5m2_tENS5_IJlSB_lEEESH_SI_NS4_8TiledMMAINS4_8MMA_AtomIJNS4_10MMA_TraitsINS4_19SM100_MMA_F8F6F4_SSEJSH_SH_fSE_SF_NS4_17integral_constantINS4_4UMMA5MajorELSP_0EEESQ_NSN_INSO_7ScaleInELSR_0EEESS_EEEEEENS4_6LayoutISC_NS5_IJNSA_ILi0EEESW_SW_EEEEENS5_IJNS4_10UnderscoreESZ_SZ_EEEEENS4_13SM90_TMA_LOADENS4_14ComposedLayoutINS4_7SwizzleILi2ELi4ELi3EEENS4_18smem_ptr_flag_bitsILi8EEENSV_INS5_IJNSA_ILi8EEESE_EEENS5_IJSE_SB_EEEEEEEvNS4_8identityES12_S1C_vS1D_EENS_8epilogue10collective18CollectiveEpilogueINS1F_23Sm100TmaWarpSpecializedILi2ELi2ELi32ELb0ELb0EEEJSG_NS5_IJNSV_ISE_SB_EES1K_EEESH_SI_SH_SI_NS1F_6fusion15FusionCallbacksIS1J_NS1M_17LinearCombinationISH_fSH_fLNS_15FloatRoundStyleE2EEESG_S1L_JEEENS4_5SM1004TMEM4LOAD26SM100_TMEM_LOAD_16dp32b32xES12_S1C_NS4_39AutoVectorizingCopyWithAssumedAlignmentILi128EEENS4_14SM90_TMA_STOREES1C_S1X_S1X_EEEvvEEEEvNT_6ParamsE,"aw",@nobits
	.sectionflags	@""
	.align	16
	.zero		1024


//--------------------- .nv.shared.reserved.0     --------------------------
	.section	.nv.shared.reserved.0,"aw",@nobits
	.weak		__nv_reservedSMEM_offset_0_alias
	.size		__nv_reservedSMEM_offset_0_alias, 0, 64
	.other		__nv_reservedSMEM_offset_0_alias,@"STO_CUDA_RESERVED_SHARED STV_DEFAULT"
__nv_reservedSMEM_offset_0_alias:
	.zero		0
.nv.shared.reserved.0:
	.zero		64
	.weak		__nv_reservedSMEM_tcgen05_partition
	.type		__nv_reservedSMEM_tcgen05_partition,@object
	.size		__nv_reservedSMEM_tcgen05_partition,(.L_0 - __nv_reservedSMEM_tcgen05_partition)
__nv_reservedSMEM_tcgen05_partition:
	.zero		32
.L_0:


//--------------------- .nv.global                --------------------------
	.section	.nv.global,"aw",@nobits
.nv.global:
	.type		_ZN39_INTERNAL_d26583b7_4_k_cu_93654982_90624cute1_E,@object
	.size		_ZN39_INTERNAL_d26583b7_4_k_cu_93654982_90624cute1_E,(_ZN39_INTERNAL_d26583b7_4_k_cu_93654982_90624cuda3std3__45__cpo6cbeginE - _ZN39_INTERNAL_d26583b7_4_k_cu_93654982_90624cute1_E)
_ZN39_INTERNAL_d26583b7_4_k_cu_93654982_90624cute1_E:
	.zero		1
	.type		_ZN39_INTERNAL_d26583b7_4_k_cu_93654982_90624cuda3std3__45__cpo6cbeginE,@object
	.size		_ZN39_INTERNAL_d26583b7_4_k_cu_93654982_90624cuda3std3__45__cpo6cbeginE,(_ZN39_INTERNAL_d26583b7_4_k_cu_93654982_90624cuda3std3__48in_placeE - _ZN39_INTERNAL_d26583b7_4_k_cu_93654982_90624cuda3std3__45__cpo6cbeginE)
_ZN39_INTERNAL_d26583b7_4_k_cu_93654982_90624cuda3std3__45__cpo6cbeginE:
	.zero		1
	.type		_ZN39_INTERNAL_d26583b7_4_k_cu_93654982_90624cuda3std3__48in_placeE,@object
	.size		_ZN39_INTERNAL_d26583b7_4_k_cu_93654982_90624cuda3std3__48in_placeE,(_ZN39_INTERNAL_d26583b7_4_k_cu_93654982_90624cuda3std6ranges3__45__cpo9iter_moveE - _ZN39_INTERNAL_d26583b7_4_k_cu_93654982_90624cuda3std3__48in_placeE)
_ZN39_INTERNAL_d26583b7_4_k_cu_93654982_90624cuda3std3__48in_placeE:
	.zero		1
	.type		_ZN39_INTERNAL_d26583b7_4_k_cu_93654982_90624cuda3std6ranges3__45__cpo9iter_moveE,@object
	.size		_ZN39_INTERNAL_d26583b7_4_k_cu_93654982_90624cuda3std6ranges3__45__cpo9iter_moveE,(_ZN39_INTERNAL_d26583b7_4_k_cu_93654982_90624cuda3std3__45__cpo5beginE - _ZN39_INTERNAL_d26583b7_4_k_cu_93654982_90624cuda3std6ranges3__45__cpo9iter_moveE)
_ZN39_INTERNAL_d26583b7_4_k_cu_93654982_90624cuda3std6ranges3__45__cpo9iter_moveE:
	.zero		1
	.type		_ZN39_INTERNAL_d26583b7_4_k_cu_93654982_90624cuda3std3__45__cpo5beginE,@object
	.size		_ZN39_INTERNAL_d26583b7_4_k_cu_93654982_90624cuda3std3__45__cpo5beginE,(_ZN39_INTERNAL_d26583b7_4_k_cu_93654982_90624cuda3std3__441_GLOBAL__N__d26583b7_4_k_cu_93654982_90626ignoreE - _ZN39_INTERNAL_d26583b7_4_k_cu_93654982_90624cuda3std3__45__cpo5beginE)
_ZN39_INTERNAL_d26583b7_4_k_cu_93654982_90624cuda3std3__45__cpo5beginE:
	.zero		1
	.type		_ZN39_INTERNAL_d26583b7_4_k_cu_93654982_90624cuda3std3__441_GLOBAL__N__d26583b7_4_k_cu_93654982_90626ignoreE,@object
	.size		_ZN39_INTERNAL_d26583b7_4_k_cu_93654982_90624cuda3std3__441_GLOBAL__N__d26583b7_4_k_cu_93654982_90626ignoreE,(_ZN39_INTERNAL_d26583b7_4_k_cu_93654982_90624cute7productE - _ZN39_INTERNAL_d26583b7_4_k_cu_93654982_90624cuda3std3__441_GLOBAL__N__d26583b7_4_k_cu_93654982_90626ignoreE)
_ZN39_INTERNAL_d26583b7_4_k_cu_93654982_90624cuda3std3__441_GLOBAL__N__d26583b7_4_k_cu_93654982_90626ignoreE:
	.zero		1
	.type		_ZN39_INTERNAL_d26583b7_4_k_cu_93654982_90624cute7productE,@object
	.size		_ZN39_INTERNAL_d26583b7_4_k_cu_93654982_90624cute7productE,(_ZN39_INTERNAL_d26583b7_4_k_cu_93654982_90624cuda3std3__45__cpo3endE - _ZN39_INTERNAL_d26583b7_4_k_cu_93654982_90624cute7productE)
_ZN39_INTERNAL_d26583b7_4_k_cu_93654982_90624cute7productE:
	.zero		1
	.type		_ZN39_INTERNAL_d26583b7_4_k_cu_93654982_90624cuda3std3__45__cpo3endE,@object
	.size		_ZN39_INTERNAL_d26583b7_4_k_cu_93654982_90624cuda3std3__45__cpo3endE,(_ZN39_INTERNAL_d26583b7_4_k_cu_93654982_90624cuda3std3__419piecewise_constructE - _ZN39_INTERNAL_d26583b7_4_k_cu_93654982_90624cuda3std3__45__cpo3endE)
_ZN39_INTERNAL_d26583b7_4_k_cu_93654982_90624cuda3std3__45__cpo3endE:
	.zero		1
	.type		_ZN39_INTERNAL_d26583b7_4_k_cu_93654982_90624cuda3std3__419piecewise_constructE,@object
	.size		_ZN39_INTERNAL_d26583b7_4_k_cu_93654982_90624cuda3std3__419piecewise_constructE,(_ZN39_INTERNAL_d26583b7_4_k_cu_93654982_90624cuda3std3__45__cpo4cendE - _ZN39_INTERNAL_d26583b7_4_k_cu_93654982_90624cuda3std3__419piecewise_constructE)
_ZN39_INTERNAL_d26583b7_4_k_cu_93654982_90624cuda3std3__419piecewise_constructE:
	.zero		1
	.type		_ZN39_INTERNAL_d26583b7_4_k_cu_93654982_90624cuda3std3__45__cpo4cendE,@object
	.size		_ZN39_INTERNAL_d26583b7_4_k_cu_93654982_90624cuda3std3__45__cpo4cendE,(_ZN39_INTERNAL_d26583b7_4_k_cu_93654982_90624cuda3std6ranges3__45__cpo4swapE - _ZN39_INTERNAL_d26583b7_4_k_cu_93654982_90624cuda3std3__45__cpo4cendE)
_ZN39_INTERNAL_d26583b7_4_k_cu_93654982_90624cuda3std3__45__cpo4cendE:
	.zero		1
	.type		_ZN39_INTERNAL_d26583b7_4_k_cu_93654982_90624cuda3std6ranges3__45__cpo4swapE,@object
	.size		_ZN39_INTERNAL_d26583b7_4_k_cu_93654982_90624cuda3std6ranges3__45__cpo4swapE,(.L_10 - _ZN39_INTERNAL_d26583b7_4_k_cu_93654982_90624cuda3std6ranges3__45__cpo4swapE)
_ZN39_INTERNAL_d26583b7_4_k_cu_93654982_90624cuda3std6ranges3__45__cpo4swapE:
	.zero		1
.L_10:


//--------------------- .nv.constant0._ZN7cutlass13device_kernelINS_4gemm6kernel13GemmUniversalIN4cute5tupleIJiiiiEEENS1_10collective13CollectiveMmaINS1_35MainloopSm100TmaUmmaWarpSpecializedILi3ELi2ELi4ENS5_IJNS4_1CILi1EEESB_SB_EEEEENS5_IJNSA_ILi64EEENSA_ILi128EEESE_EEENS_12float_e5m2_tENS5_IJlSB_lEEESH_SI_NS4_8TiledMMAINS4_8MMA_AtomIJNS4_10MMA_TraitsINS4_19SM100_MMA_F8F6F4_SSEJSH_SH_fSE_SF_NS4_17integral_constantINS4_4UMMA5MajorELSP_0EEESQ_NSN_INSO_7ScaleInELSR_0EEESS_EEEEEENS4_6LayoutISC_NS5_IJNSA_ILi0EEESW_SW_EEEEENS5_IJNS4_10UnderscoreESZ_SZ_EEEEENS4_13SM90_TMA_LOADENS4_14ComposedLayoutINS4_7SwizzleILi2ELi4ELi3EEENS4_18smem_ptr_flag_bitsILi8EEENSV_INS5_IJNSA_ILi8EEESE_EEENS5_IJSE_SB_EEEEEEEvNS4_8identityES12_S1C_vS1D_EENS_8epilogue10collective18CollectiveEpilogueINS1F_23Sm100TmaWarpSpecializedILi2ELi2ELi32ELb0ELb0EEEJSG_NS5_IJNSV_ISE_SB_EES1K_EEESH_SI_SH_SI_NS1F_6fusion15FusionCallbacksIS1J_NS1M_17LinearCombinationISH_fSH_fLNS_15FloatRoundStyleE2EEESG_S1L_JEEENS4_5SM1004TMEM4LOAD26SM100_TMEM_LOAD_16dp32b32xES12_S1C_NS4_39AutoVectorizingCopyWithAssumedAlignmentILi128EEENS4_14SM90_TMA_STOREES1C_S1X_S1X_EEEvvEEEEvNT_6ParamsE --------------------------
	.section	.nv.constant0._ZN7cutlass13device_kernelINS_4gemm6kernel13GemmUniversalIN4cute5tupleIJiiiiEEENS1_10collective13CollectiveMmaINS1_35MainloopSm100TmaUmmaWarpSpecializedILi3ELi2ELi4ENS5_IJNS4_1CILi1EEESB_SB_EEEEENS5_IJNSA_ILi64EEENSA_ILi128EEESE_EEENS_12float_e5m2_tENS5_IJlSB_lEEESH_SI_NS4_8TiledMMAINS4_8MMA_AtomIJNS4_10MMA_TraitsINS4_19SM100_MMA_F8F6F4_SSEJSH_SH_fSE_SF_NS4_17integral_constantINS4_4UMMA5MajorELSP_0EEESQ_NSN_INSO_7ScaleInELSR_0EEESS_EEEEEENS4_6LayoutISC_NS5_IJNSA_ILi0EEESW_SW_EEEEENS5_IJNS4_10UnderscoreESZ_SZ_EEEEENS4_13SM90_TMA_LOADENS4_14ComposedLayoutINS4_7SwizzleILi2ELi4ELi3EEENS4_18smem_ptr_flag_bitsILi8EEENSV_INS5_IJNSA_ILi8EEESE_EEENS5_IJSE_SB_EEEEEEEvNS4_8identityES12_S1C_vS1D_EENS_8epilogue10collective18CollectiveEpilogueINS1F_23Sm100TmaWarpSpecializedILi2ELi2ELi32ELb0ELb0EEEJSG_NS5_IJNSV_ISE_SB_EES1K_EEESH_SI_SH_SI_NS1F_6fusion15FusionCallbacksIS1J_NS1M_17LinearCombinationISH_fSH_fLNS_15FloatRoundStyleE2EEESG_S1L_JEEENS4_5SM1004TMEM4LOAD26SM100_TMEM_LOAD_16dp32b32xES12_S1C_NS4_39AutoVectorizingCopyWithAssumedAlignmentILi128EEENS4_14SM90_TMA_STOREES1C_S1X_S1X_EEEvvEEEEvNT_6ParamsE,"a",@progbits
	.sectionflags	@""
	.align	4
.nv.constant0._ZN7cutlass13device_kernelINS_4gemm6kernel13GemmUniversalIN4cute5tupleIJiiiiEEENS1_10collective13CollectiveMmaINS1_35MainloopSm100TmaUmmaWarpSpecializedILi3ELi2ELi4ENS5_IJNS4_1CILi1EEESB_SB_EEEEENS5_IJNSA_ILi64EEENSA_ILi128EEESE_EEENS_12float_e5m2_tENS5_IJlSB_lEEESH_SI_NS4_8TiledMMAINS4_8MMA_AtomIJNS4_10MMA_TraitsINS4_19SM100_MMA_F8F6F4_SSEJSH_SH_fSE_SF_NS4_17integral_constantINS4_4UMMA5MajorELSP_0EEESQ_NSN_INSO_7ScaleInELSR_0EEESS_EEEEEENS4_6LayoutISC_NS5_IJNSA_ILi0EEESW_SW_EEEEENS5_IJNS4_10UnderscoreESZ_SZ_EEEEENS4_13SM90_TMA_LOADENS4_14ComposedLayoutINS4_7SwizzleILi2ELi4ELi3EEENS4_18smem_ptr_flag_bitsILi8EEENSV_INS5_IJNSA_ILi8EEESE_EEENS5_IJSE_SB_EEEEEEEvNS4_8identityES12_S1C_vS1D_EENS_8epilogue10collective18CollectiveEpilogueINS1F_23Sm100TmaWarpSpecializedILi2ELi2ELi32ELb0ELb0EEEJSG_NS5_IJNSV_ISE_SB_EES1K_EEESH_SI_SH_SI_NS1F_6fusion15FusionCallbacksIS1J_NS1M_17LinearCombinationISH_fSH_fLNS_15FloatRoundStyleE2EEESG_S1L_JEEENS4_5SM1004TMEM4LOAD26SM100_TMEM_LOAD_16dp32b32xES12_S1C_NS4_39AutoVectorizingCopyWithAssumedAlignmentILi128EEENS4_14SM90_TMA_STOREES1C_S1X_S1X_EEEvvEEEEvNT_6ParamsE:
	.zero		2944


//--------------------- SYMBOLS --------------------------

	.type		.nv.reservedSmem.offset0,@object
	.size		.nv.reservedSmem.offset0,0x4
	.type		.nv.reservedSmem.cap,@object
	.size		.nv.reservedSmem.cap,0x4
	.type		__assertfail,@function
